def gluon_wgmma(
    a_ptr,
    b_ptr,
    c_ptr,
    M,
    N,
    K,
    stride_am,
    stride_bk,
    stride_cm,
    BLOCK_M: gl.constexpr,
    BLOCK_N: gl.constexpr,
    BLOCK_K: gl.constexpr,
    DTYPE: gl.constexpr,
    A_LAYOUT: gl.constexpr,
    B_LAYOUT: gl.constexpr,
    C_LAYOUT: gl.constexpr,
    B_SHAPE: gl.constexpr,
    TRANS_B: gl.constexpr,
    NUM_BUFFERS: gl.constexpr,
    NUM_WARPS: gl.constexpr,
):
    a_desc = tma.make_tensor_descriptor(
        a_ptr, [M, K], [stride_am, 1], [BLOCK_M, BLOCK_K], A_LAYOUT
    )
    b_desc = tma.make_tensor_descriptor(
        b_ptr,
        [N, K] if TRANS_B else [K, N],
        [stride_bk, 1],
        B_SHAPE,
        B_LAYOUT,
    )
    c_desc = tma.make_tensor_descriptor(
        c_ptr, [M, N], [stride_cm, 1], [BLOCK_M, BLOCK_N], C_LAYOUT
    )

    a_bufs = gl.allocate_shared_memory(
        DTYPE, [NUM_BUFFERS, BLOCK_M, BLOCK_K], A_LAYOUT
    )
    b_bufs = gl.allocate_shared_memory(DTYPE, [NUM_BUFFERS] + B_SHAPE, B_LAYOUT)

    pid_m = gl.program_id(0)
    pid_n = gl.program_id(1)
    off_m = pid_m * BLOCK_M
    off_n = pid_n * BLOCK_N

    mma_layout: gl.constexpr = pick_wgmma_layout(DTYPE, BLOCK_M, BLOCK_N, NUM_WARPS)
    acc = warpgroup_mma_init(
        gl.zeros((BLOCK_M, BLOCK_N), dtype=gl.float32, layout=mma_layout)
    )

    bars = gl.allocate_shared_memory(
        gl.int64, [NUM_BUFFERS, 1], mbarrier.MBarrierLayout()
    )
    for i in gl.static_range(NUM_BUFFERS):
        mbarrier.init(bars.index(i), count=1)
    idx = 0
    phase = 0

    for k in range(0, K, BLOCK_K):
        a = a_bufs.index(idx)
        b = b_bufs.index(idx)
        bar = bars.index(idx)
        mbarrier.expect(bar, a_desc.block_type.nbytes + b_desc.block_type.nbytes)
        tma.async_copy_global_to_shared(a_desc, [off_m, k], bar, a)
        tma.async_copy_global_to_shared(
            b_desc, [off_n, k] if TRANS_B else [k, off_n], bar, b
        )
        mbarrier.wait(bar, phase=phase)

        if TRANS_B:
            b = b.permute((1, 0))
        acc = warpgroup_mma_wait(num_outstanding=0, deps=(acc,))
        acc = warpgroup_mma(a, b, acc, is_async=True)

        idx += 1
        if idx == NUM_BUFFERS:
            idx = 0
            phase ^= 1

    acc = warpgroup_mma_wait(num_outstanding=0, deps=(acc,))
    for i in gl.static_range(NUM_BUFFERS):
        mbarrier.invalidate(bars.index(i))

    c_smem = gl.allocate_shared_memory(DTYPE, [BLOCK_M, BLOCK_N], C_LAYOUT)
    c_smem.store(acc.to(DTYPE))
    fence_async_shared()
    tma.async_copy_shared_to_global(c_desc, [off_m, off_n], c_smem)
    tma.store_wait(pendings=0)

# config = {"BLOCK_K": 128, "BLOCK_M": 64, "BLOCK_N": 64, "arch": "sm_90", "dtype": "fp16", "num_buffers": 4, "num_warps": 8, "trans_b": 0}
# arch = sm_90


// ===== COMPILED SASS (sm_90a) =====

	.target	sm_90a

	.elftype	@"ET_EXEC"


//--------------------- .note.nv.tkinfo           --------------------------
	.section	.note.nv.tkinfo,"",@"SHT_NOTE"
	.sectionflags	@"SHF_NOTE_NV_TKINFO"
	.tkinfo
        /*0018*/ 	.word	0x00000002
        /*0030*/ 	.string	""
        /*0030*/ 	.string	"ptxas"
        /*0030*/ 	.string	"Cuda compilation tools, release 13.0, V13.0.88"
        /*0030*/ 	.string	"Build cuda_13.0.r13.0/compiler.36424714_0"
        /*0030*/ 	.string	"-v  -suppress-debug-info  -lineinfo  -arch sm_90a "



//--------------------- .note.nv.cuinfo           --------------------------
	.section	.note.nv.cuinfo,"",@"SHT_NOTE"
	.sectionflags	@"SHF_NOTE_NV_CUINFO"
        /*0018*/ 	.short	0x0002
        /*001a*/ 	.short	0x005a
        /*001c*/ 	.short	0x0082
	.zero		2


//--------------------- .nv.info                  --------------------------
	.section	.nv.info,"",@"SHT_CUDA_INFO"
	.align	4


	//----- nvinfo : EIATTR_REGCOUNT
	.align		4
        /*0000*/ 	.byte	0x04, 0x2f
        /*0002*/ 	.short	(.L_1 - .L_0)
	.align		4
.L_0:
        /*0004*/ 	.word	index@(gluon_wgmma)
        /*0008*/ 	.word	0x0000002a


	//----- nvinfo : EIATTR_FRAME_SIZE
	.align		4
.L_1:
        /*000c*/ 	.byte	0x04, 0x11
        /*000e*/ 	.short	(.L_3 - .L_2)
	.align		4
.L_2:
        /*0010*/ 	.word	index@(gluon_wgmma)
        /*0014*/ 	.word	0x00000000


	//----- nvinfo : EIATTR_MIN_STACK_SIZE
	.align		4
.L_3:
        /*0018*/ 	.byte	0x04, 0x12
        /*001a*/ 	.short	(.L_5 - .L_4)
	.align		4
.L_4:
        /*001c*/ 	.word	index@(gluon_wgmma)
        /*0020*/ 	.word	0x00000000
.L_5:


//--------------------- .nv.compat                --------------------------
	.section	.nv.compat,"",@"SHT_CUDA_COMPAT_INFO"
	.align	4
        /*0000*/ 	.byte	0x02, 0x09, 0x01, 0x00, 0x02, 0x02, 0x04, 0x00, 0x02, 0x05, 0x05, 0x00, 0x03, 0x07, 0x01, 0x01
        /*0010*/ 	.byte	0x02, 0x03, 0x03, 0x00, 0x02, 0x06, 0x01, 0x00, 0x04, 0x0b, 0x08, 0x00, 0x00, 0x00, 0x00, 0x00
        /*0020*/ 	.byte	0x00, 0x00, 0x00, 0x00


//--------------------- .nv.info.gluon_wgmma      --------------------------
	.section	.nv.info.gluon_wgmma,"",@"SHT_CUDA_INFO"
	.sectionflags	@""
	.align	4


	//----- nvinfo : EIATTR_CUDA_API_VERSION
	.align		4
        /*0000*/ 	.byte	0x04, 0x37
        /*0002*/ 	.short	(.L_7 - .L_6)
.L_6:
        /*0004*/ 	.word	0x00000082


	//----- nvinfo : EIATTR_KPARAM_INFO
	.align		4
.L_7:
        /*0008*/ 	.byte	0x04, 0x17
        /*000a*/ 	.short	(.L_9 - .L_8)
.L_8:
        /*000c*/ 	.word	0x00000000
        /*0010*/ 	.short	0x000a
        /*0012*/ 	.short	0x0048
        /*0014*/ 	.byte	0x00, 0xf4, 0x21, 0x00


	//----- nvinfo : EIATTR_KPARAM_INFO
	.align		4
.L_9:
        /*0018*/ 	.byte	0x04, 0x17
        /*001a*/ 	.short	(.L_11 - .L_10)
.L_10:
        /*001c*/ 	.word	0x00000000
        /*0020*/ 	.short	0x0009
        /*0022*/ 	.short	0x0040
        /*0024*/ 	.byte	0x00, 0xf4, 0x21, 0x00


	//----- nvinfo : EIATTR_KPARAM_INFO
	.align		4
.L_11:
        /*0028*/ 	.byte	0x04, 0x17
        /*002a*/ 	.short	(.L_13 - .L_12)
.L_12:
        /*002c*/ 	.word	0x00000000
        /*0030*/ 	.short	0x0008
        /*0032*/ 	.short	0x0038
        /*0034*/ 	.byte	0x00, 0xf0, 0x21, 0x00


	//----- nvinfo : EIATTR_KPARAM_INFO
	.align		4
.L_13:
        /*0038*/ 	.byte	0x04, 0x17
        /*003a*/ 	.short	(.L_15 - .L_14)
.L_14:
        /*003c*/ 	.word	0x00000000
        /*0040*/ 	.short	0x0007
        /*0042*/ 	.short	0x0030
        /*0044*/ 	.byte	0x00, 0xf0, 0x21, 0x00


	//----- nvinfo : EIATTR_KPARAM_INFO
	.align		4
.L_15:
        /*0048*/ 	.byte	0x04, 0x17
        /*004a*/ 	.short	(.L_17 - .L_16)
.L_16:
        /*004c*/ 	.word	0x00000000
        /*0050*/ 	.short	0x0006
        /*0052*/ 	.short	0x0028
        /*0054*/ 	.byte	0x00, 0xf0, 0x21, 0x00


	//----- nvinfo : EIATTR_KPARAM_INFO
	.align		4
.L_17:
        /*0058*/ 	.byte	0x04, 0x17
        /*005a*/ 	.short	(.L_19 - .L_18)
.L_18:
        /*005c*/ 	.word	0x00000000
        /*0060*/ 	.short	0x0005
        /*0062*/ 	.short	0x0020
        /*0064*/ 	.byte	0x00, 0xf0, 0x11, 0x00


	//----- nvinfo : EIATTR_KPARAM_INFO
	.align		4
.L_19:
        /*0068*/ 	.byte	0x04, 0x17
        /*006a*/ 	.short	(.L_21 - .L_20)
.L_20:
        /*006c*/ 	.word	0x00000000
        /*0070*/ 	.short	0x0004
        /*0072*/ 	.short	0x001c
        /*0074*/ 	.byte	0x00, 0xf0, 0x11, 0x00


	//----- nvinfo : EIATTR_KPARAM_INFO
	.align		4
.L_21:
        /*0078*/ 	.byte	0x04, 0x17
        /*007a*/ 	.short	(.L_23 - .L_22)
.L_22:
        /*007c*/ 	.word	0x00000000
        /*0080*/ 	.short	0x0003
        /*0082*/ 	.short	0x0018
        /*0084*/ 	.byte	0x00, 0xf0, 0x11, 0x00


	//----- nvinfo : EIATTR_KPARAM_INFO
	.align		4
.L_23:
        /*0088*/ 	.byte	0x04, 0x17
        /*008a*/ 	.short	(.L_25 - .L_24)
.L_24:
        /*008c*/ 	.word	0x00000000
        /*0090*/ 	.short	0x0002
        /*0092*/ 	.short	0x0010
        /*0094*/ 	.byte	0x00, 0xf4, 0x21, 0x00


	//----- nvinfo : EIATTR_KPARAM_INFO
	.align		4
.L_25:
        /*0098*/ 	.byte	0x04, 0x17
        /*009a*/ 	.short	(.L_27 - .L_26)
.L_26:
        /*009c*/ 	.word	0x00000000
        /*00a0*/ 	.short	0x0001
        /*00a2*/ 	.short	0x0008
        /*00a4*/ 	.byte	0x00, 0xf4, 0x21, 0x00


	//----- nvinfo : EIATTR_KPARAM_INFO
	.align		4
.L_27:
        /*00a8*/ 	.byte	0x04, 0x17
        /*00aa*/ 	.short	(.L_29 - .L_28)
.L_28:
        /*00ac*/ 	.word	0x00000000
        /*00b0*/ 	.short	0x0000
        /*00b2*/ 	.short	0x0000
        /*00b4*/ 	.byte	0x00, 0xf4, 0x21, 0x00


	//----- nvinfo : EIATTR_SPARSE_MMA_MASK
	.align		4
.L_29:
        /*00b8*/ 	.byte	0x03, 0x50
        /*00ba*/ 	.short	0x0000


	//----- nvinfo : EIATTR_MAXREG_COUNT
	.align		4
        /*00bc*/ 	.byte	0x03, 0x1b
        /*00be*/ 	.short	0x00ff


	//----- nvinfo : EIATTR_NUM_BARRIERS
	.align		4
        /*00c0*/ 	.byte	0x02, 0x4c
        /*00c2*/ 	.byte	0x01
	.zero		1


	//----- nvinfo : EIATTR_MERCURY_ISA_VERSION
	.align		4
        /*00c4*/ 	.byte	0x03, 0x5f
        /*00c6*/ 	.short	0x0101


	//----- nvinfo : EIATTR_INT_WARP_WIDE_INSTR_OFFSETS
	.align		4
        /*00c8*/ 	.byte	0x04, 0x31
        /*00ca*/ 	.short	(.L_31 - .L_30)


	//   ....[0]....
.L_30:
        /*00cc*/ 	.word	0x000012d0


	//   ....[1]....
        /*00d0*/ 	.word	0x000012f0


	//   ....[2]....
        /*00d4*/ 	.word	0x00001300


	//   ....[3]....
        /*00d8*/ 	.word	0x00001310


	//   ....[4]....
        /*00dc*/ 	.word	0x00001420


	//   ....[5]....
        /*00e0*/ 	.word	0x000016a0


	//   ....[6]....
        /*00e4*/ 	.word	0x000016b0


	//   ....[7]....
        /*00e8*/ 	.word	0x00001730


	//   ....[8]....
        /*00ec*/ 	.word	0x00001740


	//   ....[9]....
        /*00f0*/ 	.word	0x00001c70


	//   ....[10]....
        /*00f4*/ 	.word	0x00001c80


	//----- nvinfo : EIATTR_COOP_GROUP_MASK_REGIDS
	.align		4
.L_31:
        /*00f8*/ 	.byte	0x04, 0x29
        /*00fa*/ 	.short	(.L_33 - .L_32)


	//   ....[0]....
.L_32:
        /*00fc*/ 	.word	0xffffffff


	//   ....[1]....
        /*0100*/ 	.word	0xffffffff


	//   ....[2]....
        /*0104*/ 	.word	0xffffffff


	//----- nvinfo : EIATTR_COOP_GROUP_INSTR_OFFSETS
	.align		4
.L_33:
        /*0108*/ 	.byte	0x04, 0x28
        /*010a*/ 	.short	(.L_35 - .L_34)


	//   ....[0]....
.L_34:
        /*010c*/ 	.word	0x00000150


	//   ....[1]....
        /*0110*/ 	.word	0x00000720


	//   ....[2]....
        /*0114*/ 	.word	0x00000cd0


	//----- nvinfo : EIATTR_MBARRIER_INSTR_OFFSETS
	.align		4
.L_35:
        /*0118*/ 	.byte	0x04, 0x39
        /*011a*/ 	.short	(.L_37 - .L_36)


	//   ....[0]....
.L_36:
        /*011c*/ 	.word	0x00001450
        /*0120*/ 	.word	0x000000ff
        /*0124*/ 	.word	0x00020000
        /*0128*/ 	.short	0x0100
        /*012a*/ 	.byte	0x10
	.zero		1


	//   ....[1]....
        /*012c*/ 	.word	0x00001470
        /*0130*/ 	.word	0x000000ff
        /*0134*/ 	.word	0x00020008
        /*0138*/ 	.short	0x0100
        /*013a*/ 	.byte	0x10
	.zero		1


	//   ....[2]....
        /*013c*/ 	.word	0x000014a0
        /*0140*/ 	.word	0x000000ff
        /*0144*/ 	.word	0x00020010
        /*0148*/ 	.short	0x0100
        /*014a*/ 	.byte	0x10
	.zero		1


	//   ....[3]....
        /*014c*/ 	.word	0x000014c0
        /*0150*/ 	.word	0x000000ff
        /*0154*/ 	.word	0x00020018
        /*0158*/ 	.short	0x0100
        /*015a*/ 	.byte	0x10
	.zero		1


	//   ....[4]....
        /*015c*/ 	.word	0x00001820
        /*0160*/ 	.word	0x000000ff
        /*0164*/ 	.word	0x00020000
        /*0168*/ 	.short	0x010a
        /*016a*/ 	.byte	0x1f
	.zero		1


	//   ....[5]....
        /*016c*/ 	.word	0x00001bb0
        /*0170*/ 	.word	0x000000ff
        /*0174*/ 	.word	0x00020000
        /*0178*/ 	.short	0x0108
        /*017a*/ 	.byte	0x10
	.zero		1


	//   ....[6]....
        /*017c*/ 	.word	0x00001c50
        /*0180*/ 	.word	0x000000ff
        /*0184*/ 	.word	0x00020008
        /*0188*/ 	.short	0x0108
        /*018a*/ 	.byte	0x10
	.zero		1


	//   ....[7]....
        /*018c*/ 	.word	0x00001cb0
        /*0190*/ 	.word	0x000000ff
        /*0194*/ 	.word	0x00020010
        /*0198*/ 	.short	0x0108
        /*019a*/ 	.byte	0x10
	.zero		1


	//   ....[8]....
        /*019c*/ 	.word	0x00001cd0
        /*01a0*/ 	.word	0x000000ff
        /*01a4*/ 	.word	0x00020018
        /*01a8*/ 	.short	0x0108
        /*01aa*/ 	.byte	0x10
	.zero		1


	//   ....[9]....
        /*01ac*/ 	.word	0x00001d80
        /*01b0*/ 	.word	0x000000ff
        /*01b4*/ 	.word	0x00020000
        /*01b8*/ 	.short	0x010a
        /*01ba*/ 	.byte	0x1f
	.zero		1


	//----- nvinfo : EIATTR_NUM_MBARRIERS
	.align		4
.L_37:
        /*01bc*/ 	.byte	0x03, 0x38
        /*01be*/ 	.short	0x0004


	//----- nvinfo : EIATTR_EXIT_INSTR_OFFSETS
	.align		4
        /*01c0*/ 	.byte	0x04, 0x1c
        /*01c2*/ 	.short	(.L_39 - .L_38)


	//   ....[0]....
.L_38:
        /*01c4*/ 	.word	0x00001d70


	//----- nvinfo : EIATTR_REQNTID
	.align		4
.L_39:
        /*01c8*/ 	.byte	0x04, 0x10
        /*01ca*/ 	.short	(.L_41 - .L_40)
.L_40:
        /*01cc*/ 	.word	0x00000100
        /*01d0*/ 	.word	0x00000001
        /*01d4*/ 	.word	0x00000001


	//----- nvinfo : EIATTR_CRS_STACK_SIZE
	.align		4
.L_41:
        /*01d8*/ 	.byte	0x04, 0x1e
        /*01da*/ 	.short	(.L_43 - .L_42)
.L_42:
        /*01dc*/ 	.word	0x00000000


	//----- nvinfo : EIATTR_CBANK_PARAM_SIZE
	.align		4
.L_43:
        /*01e0*/ 	.byte	0x03, 0x19
        /*01e2*/ 	.short	0x0050


	//----- nvinfo : EIATTR_PARAM_CBANK
	.align		4
        /*01e4*/ 	.byte	0x04, 0x0a
        /*01e6*/ 	.short	(.L_45 - .L_44)
	.align		4
.L_44:
        /*01e8*/ 	.word	index@(.nv.constant0.gluon_wgmma)
        /*01ec*/ 	.short	0x0210
        /*01ee*/ 	.short	0x0050


	//----- nvinfo : EIATTR_SW_WAR
	.align		4
.L_45:
        /*01f0*/ 	.byte	0x04, 0x36
        /*01f2*/ 	.short	(.L_47 - .L_46)
.L_46:
        /*01f4*/ 	.word	0x00000008
.L_47:


//--------------------- .nv.callgraph             --------------------------
	.section	.nv.callgraph,"",@"SHT_CUDA_CALLGRAPH"
	.align	4
	.sectionentsize	8
	.align		4
        /*0000*/ 	.word	0x00000000
	.align		4
        /*0004*/ 	.word	0xffffffff
	.align		4
        /*0008*/ 	.word	0x00000000
	.align		4
        /*000c*/ 	.word	0xfffffffe
	.align		4
        /*0010*/ 	.word	0x00000000
	.align		4
        /*0014*/ 	.word	0xfffffffd
	.align		4
        /*0018*/ 	.word	0x00000000
	.align		4
        /*001c*/ 	.word	0xfffffffc


//--------------------- .text.gluon_wgmma         --------------------------
	.section	.text.gluon_wgmma,"ax",@progbits
	.align	128
        .global         gluon_wgmma
        .type           gluon_wgmma,@function
        .size           gluon_wgmma,(.L_x_52 - gluon_wgmma)
        .other          gluon_wgmma,@"STO_CUDA_ENTRY STV_DEFAULT"
gluon_wgmma:
.text.gluon_wgmma:
[----:B------:R-:W-:Y:S01]  /*0000*/  LDC R1, c[0x0][0x28] ;  /* 0x00000a00ff017b82 */ /* 0x000fe20000000800 */
[----:B------:R-:W1:Y:S07]  /*0010*/  S2R R0, SR_TID.X ;  /* 0x0000000000007919 */ /* 0x000e6e0000002100 */
[----:B------:R-:W2:Y:S01]  /*0020*/  S2UR UR4, SR_CgaCtaId ;  /* 0x00000000000479c3 */ /* 0x000ea20000008800 */
[----:B------:R-:W-:Y:S01]  /*0030*/  UMOV UR16, 0x400 ;  /* 0x0000040000107882 */ /* 0x000fe20000000000 */
[----:B------:R-:W-:Y:S01]  /*0040*/  ULDC UR6, c[0x0][0xc] ;  /* 0x0000030000067ab9 */ /* 0x000fe20000000800 */
[----:B------:R-:W-:Y:S01]  /*0050*/  ULDC.64 UR28, c[0x0][0x250] ;  /* 0x00009400001c7ab9 */ /* 0x000fe20000000a00 */
[----:B------:R-:W-:Y:S04]  /*0060*/  BSSY B0, `(.L_x_0) ;  /* 0x000001f000007945 */ /* 0x000fe80003800000 */
[----:B------:R-:W3:Y:S08]  /*0070*/  LDC R2, c[0x0][0x228] ;  /* 0x00008a00ff027b82 */ /* 0x000ef00000000800 */
[----:B------:R-:W4:Y:S08]  /*0080*/  LDC R7, c[0x0][0x230] ;  /* 0x00008c00ff077b82 */ /* 0x000f300000000800 */
[----:B------:R-:W-:Y:S01]  /*0090*/  S2UR UR19, SR_CTAID.Y ;  /* 0x00000000001379c3 */ /* 0x000fe20000002600 */
[----:B--2---:R-:W-:-:S03]  /*00a0*/  ULEA UR16, UR4, UR16, 0x18 ;  /* 0x0000001004107291 */ /* 0x004fc6000f8ec03f */
[----:B------:R-:W-:Y:S01]  /*00b0*/  ULDC UR4, c[0x0][0x10] ;  /* 0x0000040000047ab9 */ /* 0x000fe20000000800 */
[----:B-1----:R-:W-:-:S03]  /*00c0*/  LOP3.LUT R6, R0, 0xff, RZ, 0xc0, !PT ;  /* 0x000000ff00067812 */ /* 0x002fc600078ec0ff */
[----:B------:R-:W1:Y:S01]  /*00d0*/  S2UR UR5, SR_CTAID.Z ;  /* 0x00000000000579c3 */ /* 0x000e620000002700 */
[----:B---3--:R-:W-:Y:S01]  /*00e0*/  VIADD R2, R2, 0xffffffff ;  /* 0xffffffff02027836 */ /* 0x008fe20000000000 */
[C---:B------:R-:W-:Y:S02]  /*00f0*/  ISETP.GE.U32.AND P0, PT, R6.reuse, 0x20, PT ;  /* 0x000000200600780c */ /* 0x040fe40003f06070 */
[C---:B------:R-:W-:Y:S02]  /*0100*/  ISETP.NE.U32.AND P2, PT, R6.reuse, RZ, PT ;  /* 0x000000ff0600720c */ /* 0x040fe40003f45070 */
[----:B------:R-:W-:Y:S02]  /*0110*/  LEA R10, R6, UR16, 0x2 ;  /* 0x00000010060a7c11 */ /* 0x000fe4000f8e10ff */
[----:B------:R-:W2:Y:S01]  /*0120*/  S2UR UR30, SR_CTAID.X ;  /* 0x00000000001e79c3 */ /* 0x000ea20000002500 */
[----:B----4-:R-:W-:-:S06]  /*0130*/  VIADD R11, R7, 0xffffffff ;  /* 0xffffffff070b7836 */ /* 0x010fcc0000000000 */
[----:B------:R3:W-:Y:S01]  /*0140*/  @!P0 STS [R10], RZ ;  /* 0x000000ff0a008388 */ /* 0x0007e20000000800 */
[----:B------:R-:W-:-:S03]  /*0150*/  NOP ;  /* 0x0000000000007918 */ /* 0x000fc60000000000 */
[----:B------:R3:W-:Y:S01]  /*0160*/  @!P2 STS [UR16+0x24], R2 ;  /* 0x00002402ff00a988 */ /* 0x0007e20008000810 */
[----:B-1----:R-:W-:-:S03]  /*0170*/  UIMAD UR4, UR5, UR4, UR19 ;  /* 0x00000004050472a4 */ /* 0x002fc6000f8e0213 */
[----:B------:R3:W-:Y:S01]  /*0180*/  @!P2 STS [UR16+0x20], R11 ;  /* 0x0000200bff00a988 */ /* 0x0007e20008000810 */
[----:B--2---:R-:W-:-:S04]  /*0190*/  UIMAD UR4, UR4, UR6, UR30 ;  /* 0x00000006040472a4 */ /* 0x004fc8000f8e021e */
[----:B------:R-:W-:-:S03]  /*01a0*/  UIMAD UR5, UR4, 0x180, URZ ;  /* 0x00000180040578a4 */ /* 0x000fc6000f8e023f */
[----:B------:R-:W-:Y:S01]  /*01b0*/  UMOV UR4, URZ ;  /* 0x0000003f00047c82 */ /* 0x000fe20008000000 */
[----:B------:R-:W-:-:S04]  /*01c0*/  UIADD3 UR24, UP0, UR5, UR28, URZ ;  /* 0x0000001c05187290 */ /* 0x000fc8000ff1e03f */
[----:B------:R-:W-:Y:S01]  /*01d0*/  ULEA.HI.X.SX32 UR25, UR5, UR29, 0x1, UP0 ;  /* 0x0000001d05197291 */ /* 0x000fe200080f0e3f */
[----:B---3--:R-:W-:Y:S11]  /*01e0*/  @P2 BRA `(.L_x_1) ;  /* 0x0000000000182947 */ /* 0x008ff60003800000 */
[----:B------:R-:W1:Y:S01]  /*01f0*/  LDS R3, [UR16+0x8] ;  /* 0x00000810ff037984 */ /* 0x000e620008000800 */
[----:B------:R-:W2:Y:S01]  /*0200*/  LDC.64 R8, c[0x0][0x210] ;  /* 0x00008400ff087b82 */ /* 0x000ea20000000a00 */
[----:B------:R-:W-:Y:S02]  /*0210*/  IMAD.MOV.U32 R4, RZ, RZ, 0x70 ;  /* 0x00000070ff047424 */ /* 0x000fe400078e00ff */
[----:B--2---:R2:W-:Y:S03]  /*0220*/  STS.64 [UR16], R8 ;  /* 0x00000008ff007988 */ /* 0x0045e60008000a10 */
[----:B-1----:R-:W-:-:S05]  /*0230*/  LOP3.LUT R3, R3, 0x10, R4, 0xd8, !PT ;  /* 0x0000001003037812 */ /* 0x002fca00078ed804 */
[----:B------:R2:W-:Y:S02]  /*0240*/  STS [UR16+0x8], R3 ;  /* 0x00000803ff007988 */ /* 0x0005e40008000810 */
.L_x_1:
[----:B------:R-:W-:Y:S05]  /*0250*/  BSYNC B0 ;  /* 0x0000000000007941 */ /* 0x000fea0003800000 */
.L_x_0:
[----:B------:R-:W-:Y:S04]  /*0260*/  BSSY B0, `(.L_x_2) ;  /* 0x000000a000007945 */ /* 0x000fe80003800000 */
[----:B------:R-:W-:Y:S05]  /*0270*/  @P2 BRA `(.L_x_3) ;  /* 0x0000000000202947 */ /* 0x000fea0003800000 */
[----:B--2---:R-:W1:Y:S01]  /*0280*/  LDS R3, [UR16+0x34] ;  /* 0x00003410ff037984 */ /* 0x004e620008000800 */
[----:B------:R-:W-:Y:S02]  /*0290*/  IMAD.MOV.U32 R4, RZ, RZ, 0x3f000000 ;  /* 0x3f000000ff047424 */ /* 0x000fe400078e00ff */
[----:B------:R-:W-:Y:S01]  /*02a0*/  @!P2 IMAD.MOV.U32 R5, RZ, RZ, 0x3f ;  /* 0x0000003fff05a424 */ /* 0x000fe200078e00ff */
[----:B------:R-:W2:Y:S02]  /*02b0*/  @!P2 LDS R8, [UR16+0x38] ;  /* 0x00003810ff08a984 */ /* 0x000ea40008000800 */
[----:B-1----:R-:W-:Y:S02]  /*02c0*/  LOP3.LUT R3, R3, 0xff000000, R4, 0xb8, !PT ;  /* 0xff00000003037812 */ /* 0x002fe400078eb804 */
[----:B--2---:R-:W-:-:S03]  /*02d0*/  @!P2 LOP3.LUT R4, R8, 0xff, R5, 0xb8, !PT ;  /* 0x000000ff0804a812 */ /* 0x004fc600078eb805 */
[----:B------:R1:W-:Y:S04]  /*02e0*/  STS [UR16+0x34], R3 ;  /* 0x00003403ff007988 */ /* 0x0003e80008000810 */
[----:B------:R1:W-:Y:S02]  /*02f0*/  @!P2 STS [UR16+0x38], R4 ;  /* 0x00003804ff00a988 */ /* 0x0003e40008000810 */
.L_x_3:
[----:B------:R-:W-:Y:S05]  /*0300*/  BSYNC B0 ;  /* 0x0000000000007941 */ /* 0x000fea0003800000 */
.L_x_2:
[----:B------:R-:W-:Y:S04]  /*0310*/  BSSY B0, `(.L_x_4) ;  /* 0x000000e000007945 */ /* 0x000fe80003800000 */
[----:B------:R-:W-:Y:S05]  /*0320*/  @P2 BRA `(.L_x_5) ;  /* 0x0000000000302947 */ /* 0x000fea0003800000 */
[----:B-1----:R-:W1:Y:S01]  /*0330*/  LDS R4, [UR16+0x34] ;  /* 0x00003410ff047984 */ /* 0x002e620008000800 */
[----:B------:R-:W3:Y:S03]  /*0340*/  LDC.64 R12, c[0x0][0x238] ;  /* 0x00008e00ff0c7b82 */ /* 0x000ee60000000a00 */
[----:B--2---:R-:W2:Y:S01]  /*0350*/  LDS R3, [UR16+0x1c] ;  /* 0x00001c10ff037984 */ /* 0x004ea20008000800 */
[C---:B---3--:R-:W-:Y:S01]  /*0360*/  SHF.L.U64.HI R8, R12.reuse, 0x1, R13 ;  /* 0x000000010c087819 */ /* 0x048fe2000001020d */
[----:B------:R-:W-:-:S03]  /*0370*/  IMAD.SHL.U32 R5, R12, 0x2, RZ ;  /* 0x000000020c057824 */ /* 0x000fc600078e00ff */
[--C-:B------:R-:W-:Y:S02]  /*0380*/  SHF.R.U32.HI R12, RZ, 0x4, R8.reuse ;  /* 0x00000004ff0c7819 */ /* 0x100fe40000011608 */
[----:B------:R-:W-:-:S05]  /*0390*/  SHF.R.U64 R5, R5, 0x4, R8 ;  /* 0x0000000405057819 */ /* 0x000fca0000001208 */
[----:B------:R3:W-:Y:S01]  /*03a0*/  STS [UR16+0xc], R5 ;  /* 0x00000c05ff007988 */ /* 0x0007e20008000810 */
[----:B-1----:R-:W-:Y:S02]  /*03b0*/  LOP3.LUT R4, R4, 0x7, RZ, 0xb8, !PT ;  /* 0x0000000704047812 */ /* 0x002fe400078eb8ff */
[----:B--2---:R-:W-:-:S03]  /*03c0*/  LOP3.LUT R3, R3, 0xf, R12, 0xb8, !PT ;  /* 0x0000000f03037812 */ /* 0x004fc600078eb80c */
[----:B------:R3:W-:Y:S04]  /*03d0*/  STS [UR16+0x34], R4 ;  /* 0x00003404ff007988 */ /* 0x0007e80008000810 */
[----:B------:R3:W-:Y:S02]  /*03e0*/  STS [UR16+0x1c], R3 ;  /* 0x00001c03ff007988 */ /* 0x0007e40008000810 */
.L_x_5:
[----:B------:R-:W-:Y:S05]  /*03f0*/  BSYNC B0 ;  /* 0x0000000000007941 */ /* 0x000fea0003800000 */
.L_x_4:
[----:B------:R-:W-:Y:S04]  /*0400*/  BSSY B1, `(.L_x_6) ;  /* 0x000001a000017945 */ /* 0x000fe80003800000 */
[----:B------:R-:W-:Y:S04]  /*0410*/  BSSY B0, `(.L_x_7) ;  /* 0x0000015000007945 */ /* 0x000fe80003800000 */
[----:B------:R-:W-:Y:S05]  /*0420*/  @P2 BRA `(.L_x_8) ;  /* 0x0000000000202947 */ /* 0x000fea0003800000 */
[----:B-123--:R-:W1:Y:S02]  /*0430*/  LDS R3, [UR16+0x34] ;  /* 0x00003410ff037984 */ /* 0x00ee640008000800 */
[----:B-1----:R-:W-:-:S05]  /*0440*/  LOP3.LUT R3, R3, 0x38, RZ, 0xb8, !PT ;  /* 0x0000003803037812 */ /* 0x002fca00078eb8ff */
[----:B------:R1:W-:Y:S01]  /*0450*/  STS [UR16+0x34], R3 ;  /* 0x00003403ff007988 */ /* 0x0003e20008000810 */
[----:B------:R-:W-:Y:S05]  /*0460*/  @P2 BRA `(.L_x_9) ;  /* 0x0000000000202947 */ /* 0x000fea0003800000 */
[----:B-1----:R-:W1:Y:S01]  /*0470*/  LDS R3, [UR16+0x8] ;  /* 0x00000810ff037984 */ /* 0x002e620008000800 */
[----:B------:R-:W-:-:S05]  /*0480*/  IMAD.MOV.U32 R4, RZ, RZ, 0x780 ;  /* 0x00000780ff047424 */ /* 0x000fca00078e00ff */
[----:B-1----:R-:W-:-:S05]  /*0490*/  LOP3.LUT R3, R3, 0x300, R4, 0xd8, !PT ;  /* 0x0000030003037812 */ /* 0x002fca00078ed804 */
[----:B------:R4:W-:Y:S02]  /*04a0*/  STS [UR16+0x8], R3 ;  /* 0x00000803ff007988 */ /* 0x0009e40008000810 */
.L_x_8:
[----:B------:R-:W-:Y:S05]  /*04b0*/  @P2 BRA `(.L_x_10) ;  /* 0x0000000000282947 */ /* 0x000fea0003800000 */
[----:B-1234-:R-:W1:Y:S02]  /*04c0*/  LDS R3, [UR16+0x8] ;  /* 0x00000810ff037984 */ /* 0x01ee640008000800 */
[----:B-1----:R-:W-:-:S05]  /*04d0*/  LOP3.LUT R3, R3, 0x1800, RZ, 0xb8, !PT ;  /* 0x0000180003037812 */ /* 0x002fca00078eb8ff */
[----:B------:R2:W-:Y:S02]  /*04e0*/  STS [UR16+0x8], R3 ;  /* 0x00000803ff007988 */ /* 0x0005e40008000810 */
.L_x_9:
[----:B------:R-:W-:Y:S05]  /*04f0*/  @P2 BREAK B0 ;  /* 0x0000000000002942 */ /* 0x000fea0003800000 */
[----:B------:R-:W-:Y:S05]  /*0500*/  @P2 BRA `(.L_x_11) ;  /* 0x0000000000242947 */ /* 0x000fea0003800000 */
[----:B------:R-:W3:Y:S01]  /*0510*/  LDS R4, [UR16+0x8] ;  /* 0x00000810ff047984 */ /* 0x000ee20008000800 */
[----:B-12---:R-:W-:-:S05]  /*0520*/  IMAD.MOV.U32 R3, RZ, RZ, 0x6000 ;  /* 0x00006000ff037424 */ /* 0x006fca00078e00ff */
[----:B---3--:R-:W-:-:S04]  /*0530*/  LOP3.LUT R3, R4, 0x6000, R3, 0xd8, !PT ;  /* 0x0000600004037812 */ /* 0x008fc800078ed803 */
[----:B------:R-:W-:-:S05]  /*0540*/  LOP3.LUT R3, R3, 0x400000, RZ, 0xb8, !PT ;  /* 0x0040000003037812 */ /* 0x000fca00078eb8ff */
[----:B------:R5:W-:Y:S02]  /*0550*/  STS [UR16+0x8], R3 ;  /* 0x00000803ff007988 */ /* 0x000be40008000810 */
.L_x_10:
[----:B------:R-:W-:Y:S05]  /*0560*/  BSYNC B0 ;  /* 0x0000000000007941 */ /* 0x000fea0003800000 */
.L_x_7:
[----:B-12345:R-:W1:Y:S02]  /*0570*/  @!P2 LDS R3, [UR16+0x8] ;  /* 0x00000810ff03a984 */ /* 0x03ee640008000800 */
[----:B-1----:R-:W-:-:S05]  /*0580*/  @!P2 LOP3.LUT R3, R3, 0x8000, RZ, 0xb8, !PT ;  /* 0x000080000303a812 */ /* 0x002fca00078eb8ff */
[----:B------:R3:W-:Y:S02]  /*0590*/  @!P2 STS [UR16+0x8], R3 ;  /* 0x00000803ff00a988 */ /* 0x0007e40008000810 */
.L_x_11:
[----:B------:R-:W-:Y:S05]  /*05a0*/  BSYNC B1 ;  /* 0x0000000000017941 */ /* 0x000fea0003800000 */
.L_x_6:
[----:B------:R-:W-:Y:S05]  /*05b0*/  WARPSYNC.ALL ;  /* 0x0000000000007948 */ /* 0x000fea0003800000 */
[----:B-123--:R-:W1:Y:S02]  /*05c0*/  LDC R3, c[0x0][0x22c] ;  /* 0x00008b00ff037b82 */ /* 0x00ee640000000800 */
[----:B-1----:R-:W-:Y:S01]  /*05d0*/  VIADD R3, R3, 0xffffffff ;  /* 0xffffffff03037836 */ /* 0x002fe20000000000 */
[----:B------:R-:W-:Y:S06]  /*05e0*/  @P0 BRA `(.L_x_12) ;  /* 0x0000000000280947 */ /* 0x000fec0003800000 */
[----:B------:R-:W1:Y:S01]  /*05f0*/  S2R R4, SR_LANEID ;  /* 0x0000000000047919 */ /* 0x000e620000000000 */
[----:B------:R-:W-:Y:S05]  /*0600*/  WARPSYNC.ALL ;  /* 0x0000000000007948 */ /* 0x000fea0003800000 */
[----:B-1----:R-:W-:-:S05]  /*0610*/  IMAD.SHL.U32 R8, R4, 0x4, RZ ;  /* 0x0000000404087824 */ /* 0x002fca00078e00ff */
[----:B------:R-:W1:Y:S01]  /*0620*/  LDS R9, [R8+UR16] ;  /* 0x0000001008097984 */ /* 0x000e620008000800 */
[----:B------:R-:W-:-:S05]  /*0630*/  IADD3 R4, P1, R8, UR24, RZ ;  /* 0x0000001808047c10 */ /* 0x000fca000ff3e0ff */
[----:B------:R-:W-:-:S05]  /*0640*/  IMAD.X R5, RZ, RZ, UR25, P1 ;  /* 0x00000019ff057e24 */ /* 0x000fca00088e06ff */
[----:B-1----:R1:W2:Y:S01]  /*0650*/  ATOMG.E.EXCH.STRONG.GPU PT, RZ, [R4], R9 ;  /* 0x0000000904ff73a8 */ /* 0x0022a200041ee100 */
[----:B------:R-:W-:-:S04]  /*0660*/  DEPBAR {5,4,3,2,1,0} ;  /* 0x0000003f0000791a */ /* 0x000fc80000000000 */
[----:B------:R1:W-:Y:S01]  /*0670*/  UTMACCTL.IV [UR24] ;  /* 0x00000000180079b9 */ /* 0x0003e20008000000 */
[----:B------:R-:W-:Y:S01]  /*0680*/  NOP ;  /* 0x0000000000007918 */ /* 0x000fe20000000000 */
.L_x_12:
[----:B------:R-:W-:Y:S05]  /*0690*/  @P0 BRA `(.L_x_13) ;  /* 0x00000000000c0947 */ /* 0x000fea0003800000 */
[----:B------:R0:W-:Y:S01]  /*06a0*/  UTMACMDFLUSH ;  /* 0x00000000000079b7 */ /* 0x0001e20000000000 */
[----:B------:R-:W-:Y:S05]  /*06b0*/  @P0 BRA `(.L_x_13) ;  /* 0x0000000000040947 */ /* 0x000fea0003800000 */
[----:B------:R-:W-:-:S04]  /*06c0*/  DEPBAR.LE SB0, 0x0 ;  /* 0x000080000000791a */ /* 0x000fc80000000000 */
.L_x_13:
[----:B------:R-:W-:Y:S05]  /*06d0*/  WARPSYNC.ALL ;  /* 0x0000000000007948 */ /* 0x000fea0003800000 */
[----:B--2---:R-:W-:Y:S06]  /*06e0*/  BAR.SYNC.DEFER_BLOCKING 0x0 ;  /* 0x0000000000007b1d */ /* 0x004fec0000010000 */
[----:B------:R-:W-:Y:S02]  /*06f0*/  BSSY B1, `(.L_x_14) ;  /* 0x000000b000017945 */ /* 0x000fe40003800000 */
[----:B------:R-:W-:Y:S06]  /*0700*/  BAR.SYNC.DEFER_BLOCKING 0x0 ;  /* 0x0000000000007b1d */ /* 0x000fec0000010000 */
[----:B------:R2:W-:Y:S01]  /*0710*/  @!P0 STS [R10], RZ ;  /* 0x000000ff0a008388 */ /* 0x0005e20000000800 */
[----:B------:R-:W-:Y:S01]  /*0720*/  NOP ;  /* 0x0000000000007918 */ /* 0x000fe20000000000 */
[----:B------:R-:W-:Y:S05]  /*0730*/  @P2 BRA `(.L_x_15) ;  /* 0x0000000000182947 */ /* 0x000fea0003800000 */
[----:B-1----:R-:W1:Y:S01]  /*0740*/  LDS R4, [UR16+0x8] ;  /* 0x00000810ff047984 */ /* 0x002e620008000800 */
[----:B------:R-:W3:Y:S01]  /*0750*/  LDC.64 R8, c[0x0][0x218] ;  /* 0x00008600ff087b82 */ /* 0x000ee20000000a00 */
[----:B------:R-:W-:Y:S02]  /*0760*/  IMAD.MOV.U32 R5, RZ, RZ, 0x70 ;  /* 0x00000070ff057424 */ /* 0x000fe400078e00ff */
[----:B---3--:R3:W-:Y:S03]  /*0770*/  STS.64 [UR16], R8 ;  /* 0x00000008ff007988 */ /* 0x0087e60008000a10 */
[----:B-1----:R-:W-:-:S05]  /*0780*/  LOP3.LUT R4, R4, 0x10, R5, 0xd8, !PT ;  /* 0x0000001004047812 */ /* 0x002fca00078ed805 */
[----:B------:R3:W-:Y:S02]  /*0790*/  STS [UR16+0x8], R4 ;  /* 0x00000804ff007988 */ /* 0x0007e40008000810 */
.L_x_15:
[----:B-1----:R-:W-:Y:S05]  /*07a0*/  BSYNC B1 ;  /* 0x0000000000017941 */ /* 0x002fea0003800000 */
.L_x_14:
[----:B------:R-:W-:Y:S04]  /*07b0*/  BSSY B1, `(.L_x_16) ;  /* 0x000000a000017945 */ /* 0x000fe80003800000 */
[----:B------:R-:W-:Y:S05]  /*07c0*/  @P2 BRA `(.L_x_17) ;  /* 0x0000000000202947 */ /* 0x000fea0003800000 */
[----:B---3--:R-:W1:Y:S01]  /*07d0*/  LDS R4, [UR16+0x34] ;  /* 0x00003410ff047984 */ /* 0x008e620008000800 */
[----:B------:R-:W-:Y:S02]  /*07e0*/  IMAD.MOV.U32 R9, RZ, RZ, 0x3f000000 ;  /* 0x3f000000ff097424 */ /* 0x000fe400078e00ff */
[----:B------:R-:W-:Y:S01]  /*07f0*/  @!P2 IMAD.MOV.U32 R5, RZ, RZ, 0x7f ;  /* 0x0000007fff05a424 */ /* 0x000fe200078e00ff */
[----:B------:R-:W3:Y:S02]  /*0800*/  @!P2 LDS R8, [UR16+0x38] ;  /* 0x00003810ff08a984 */ /* 0x000ee40008000800 */
[----:B-1----:R-:W-:Y:S02]  /*0810*/  LOP3.LUT R4, R4, 0xff000000, R9, 0xb8, !PT ;  /* 0xff00000004047812 */ /* 0x002fe400078eb809 */
[----:B---3--:R-:W-:-:S03]  /*0820*/  @!P2 LOP3.LUT R5, R8, 0xff, R5, 0xb8, !PT ;  /* 0x000000ff0805a812 */ /* 0x008fc600078eb805 */
[----:B------:R1:W-:Y:S04]  /*0830*/  STS [UR16+0x34], R4 ;  /* 0x00003404ff007988 */ /* 0x0003e80008000810 */
[----:B------:R1:W-:Y:S02]  /*0840*/  @!P2 STS [UR16+0x38], R5 ;  /* 0x00003805ff00a988 */ /* 0x0003e40008000810 */
.L_x_17:
[----:B------:R-:W-:Y:S05]  /*0850*/  BSYNC B1 ;  /* 0x0000000000017941 */ /* 0x000fea0003800000 */
.L_x_16:
[----:B------:R-:W-:Y:S04]  /*0860*/  BSSY B1, `(.L_x_18) ;  /* 0x0000004000017945 */ /* 0x000fe80003800000 */
[----:B------:R-:W-:Y:S05]  /*0870*/  @P2 BRA `(.L_x_19) ;  /* 0x0000000000082947 */ /* 0x000fea0003800000 */
[----:B------:R4:W-:Y:S04]  /*0880*/  STS [UR16+0x24], R11 ;  /* 0x0000240bff007988 */ /* 0x0009e80008000810 */
[----:B------:R4:W-:Y:S02]  /*0890*/  STS [UR16+0x20], R3 ;  /* 0x00002003ff007988 */ /* 0x0009e40008000810 */
.L_x_19:
[----:B------:R-:W-:Y:S05]  /*08a0*/  BSYNC B1 ;  /* 0x0000000000017941 */ /* 0x000fea0003800000 */
.L_x_18:
[----:B------:R-:W-:Y:S04]  /*08b0*/  BSSY B1, `(.L_x_20) ;  /* 0x000000e000017945 */ /* 0x000fe80003800000 */
[----:B------:R-:W-:Y:S05]  /*08c0*/  @P2 BRA `(.L_x_21) ;  /* 0x0000000000302947 */ /* 0x000fea0003800000 */
[----:B-1----:R-:W1:Y:S01]  /*08d0*/  LDS R5, [UR16+0x34] ;  /* 0x00003410ff057984 */ /* 0x002e620008000800 */
[----:B---3--:R-:W3:Y:S03]  /*08e0*/  LDC.64 R8, c[0x0][0x240] ;  /* 0x00009000ff087b82 */ /* 0x008ee60000000a00 */
[----:B------:R-:W5:Y:S01]  /*08f0*/  LDS R4, [UR16+0x1c] ;  /* 0x00001c10ff047984 */ /* 0x000f620008000800 */
[C---:B---3--:R-:W-:Y:S01]  /*0900*/  SHF.L.U64.HI R9, R8.reuse, 0x1, R9 ;  /* 0x0000000108097819 */ /* 0x048fe20000010209 */
[----:B------:R-:W-:-:S03]  /*0910*/  IMAD.SHL.U32 R8, R8, 0x2, RZ ;  /* 0x0000000208087824 */ /* 0x000fc600078e00ff */
[--C-:B----4-:R-:W-:Y:S02]  /*0920*/  SHF.R.U32.HI R11, RZ, 0x4, R9.reuse ;  /* 0x00000004ff0b7819 */ /* 0x110fe40000011609 */
[----:B------:R-:W-:-:S05]  /*0930*/  SHF.R.U64 R8, R8, 0x4, R9 ;  /* 0x0000000408087819 */ /* 0x000fca0000001209 */
[----:B------:R3:W-:Y:S01]  /*0940*/  STS [UR16+0xc], R8 ;  /* 0x00000c08ff007988 */ /* 0x0007e20008000810 */
[----:B-1----:R-:W-:Y:S02]  /*0950*/  LOP3.LUT R5, R5, 0x7, RZ, 0xb8, !PT ;  /* 0x0000000705057812 */ /* 0x002fe400078eb8ff */
[----:B-----5:R-:W-:-:S03]  /*0960*/  LOP3.LUT R4, R4, 0xf, R11, 0xb8, !PT ;  /* 0x0000000f04047812 */ /* 0x020fc600078eb80b */
[----:B------:R3:W-:Y:S04]  /*0970*/  STS [UR16+0x34], R5 ;  /* 0x00003405ff007988 */ /* 0x0007e80008000810 */
[----:B------:R3:W-:Y:S02]  /*0980*/  STS [UR16+0x1c], R4 ;  /* 0x00001c04ff007988 */ /* 0x0007e40008000810 */
.L_x_21:
[----:B------:R-:W-:Y:S05]  /*0990*/  BSYNC B1 ;  /* 0x0000000000017941 */ /* 0x000fea0003800000 */
.L_x_20:
[----:B------:R-:W-:Y:S04]  /*09a0*/  BSSY B2, `(.L_x_22) ;  /* 0x000001a000027945 */ /* 0x000fe80003800000 */
[----:B------:R-:W-:Y:S04]  /*09b0*/  BSSY B1, `(.L_x_23) ;  /* 0x0000015000017945 */ /* 0x000fe80003800000 */
[----:B------:R-:W-:Y:S05]  /*09c0*/  @P2 BRA `(.L_x_24) ;  /* 0x0000000000202947 */ /* 0x000fea0003800000 */
[----:B-1-3--:R-:W1:Y:S02]  /*09d0*/  LDS R4, [UR16+0x34] ;  /* 0x00003410ff047984 */ /* 0x00ae640008000800 */
[----:B-1----:R-:W-:-:S05]  /*09e0*/  LOP3.LUT R4, R4, 0x38, RZ, 0xb8, !PT ;  /* 0x0000003804047812 */ /* 0x002fca00078eb8ff */
[----:B------:R1:W-:Y:S01]  /*09f0*/  STS [UR16+0x34], R4 ;  /* 0x00003404ff007988 */ /* 0x0003e20008000810 */
[----:B------:R-:W-:Y:S05]  /*0a00*/  @P2 BRA `(.L_x_25) ;  /* 0x0000000000202947 */ /* 0x000fea0003800000 */
[----:B-1----:R-:W1:Y:S01]  /*0a10*/  LDS R4, [UR16+0x8] ;  /* 0x00000810ff047984 */ /* 0x002e620008000800 */
[----:B------:R-:W-:-:S05]  /*0a20*/  IMAD.MOV.U32 R5, RZ, RZ, 0x780 ;  /* 0x00000780ff057424 */ /* 0x000fca00078e00ff */
[----:B-1----:R-:W-:-:S05]  /*0a30*/  LOP3.LUT R4, R4, 0x300, R5, 0xd8, !PT ;  /* 0x0000030004047812 */ /* 0x002fca00078ed805 */
[----:B------:R5:W-:Y:S02]  /*0a40*/  STS [UR16+0x8], R4 ;  /* 0x00000804ff007988 */ /* 0x000be40008000810 */
.L_x_24:
[----:B------:R-:W-:Y:S05]  /*0a50*/  @P2 BRA `(.L_x_26) ;  /* 0x0000000000282947 */ /* 0x000fea0003800000 */
[----:B-1-3-5:R-:W1:Y:S02]  /*0a60*/  LDS R4, [UR16+0x8] ;  /* 0x00000810ff047984 */ /* 0x02ae640008000800 */
[----:B-1----:R-:W-:-:S05]  /*0a70*/  LOP3.LUT R4, R4, 0x1800, RZ, 0xb8, !PT ;  /* 0x0000180004047812 */ /* 0x002fca00078eb8ff */
[----:B------:R3:W-:Y:S02]  /*0a80*/  STS [UR16+0x8], R4 ;  /* 0x00000804ff007988 */ /* 0x0007e40008000810 */
.L_x_25:
[----:B------:R-:W-:Y:S05]  /*0a90*/  @P2 BREAK B1 ;  /* 0x0000000000012942 */ /* 0x000fea0003800000 */
[----:B------:R-:W-:Y:S05]  /*0aa0*/  @P2 BRA `(.L_x_27) ;  /* 0x0000000000242947 */ /* 0x000fea0003800000 */
[----:B-1-3--:R-:W1:Y:S01]  /*0ab0*/  LDS R4, [UR16+0x8] ;  /* 0x00000810ff047984 */ /* 0x00ae620008000800 */
[----:B------:R-:W-:-:S05]  /*0ac0*/  IMAD.MOV.U32 R5, RZ, RZ, 0x6000 ;  /* 0x00006000ff057424 */ /* 0x000fca00078e00ff */
[----:B-1----:R-:W-:-:S04]  /*0ad0*/  LOP3.LUT R4, R4, 0x6000, R5, 0xd8, !PT ;  /* 0x0000600004047812 */ /* 0x002fc800078ed805 */
[----:B------:R-:W-:-:S05]  /*0ae0*/  LOP3.LUT R4, R4, 0x400000, RZ, 0xb8, !PT ;  /* 0x0040000004047812 */ /* 0x000fca00078eb8ff */
[----:B------:R1:W-:Y:S02]  /*0af0*/  STS [UR16+0x8], R4 ;  /* 0x00000804ff007988 */ /* 0x0003e40008000810 */
.L_x_26:
[----:B------:R-:W-:Y:S05]  /*0b00*/  BSYNC B1 ;  /* 0x0000000000017941 */ /* 0x000fea0003800000 */
.L_x_23:
[----:B-1-3-5:R-:W1:Y:S02]  /*0b10*/  @!P2 LDS R4, [UR16+0x8] ;  /* 0x00000810ff04a984 */ /* 0x02ae640008000800 */
[----:B-1----:R-:W-:-:S05]  /*0b20*/  @!P2 LOP3.LUT R4, R4, 0x8000, RZ, 0xb8, !PT ;  /* 0x000080000404a812 */ /* 0x002fca00078eb8ff */
[----:B------:R5:W-:Y:S02]  /*0b30*/  @!P2 STS [UR16+0x8], R4 ;  /* 0x00000804ff00a988 */ /* 0x000be40008000810 */
.L_x_27:
[----:B------:R-:W-:Y:S05]  /*0b40*/  BSYNC B2 ;  /* 0x0000000000027941 */ /* 0x000fea0003800000 */
.L_x_22:
[----:B------:R-:W-:Y:S05]  /*0b50*/  WARPSYNC.ALL ;  /* 0x0000000000007948 */ /* 0x000fea0003800000 */
[----:B------:R-:W-:-:S04]  /*0b60*/  UIADD3 UR27, UR5, 0x80, URZ ;  /* 0x00000080051b7890 */ /* 0x000fc8000fffe03f */
[----:B------:R-:W-:-:S04]  /*0b70*/  UIADD3 UR26, UP0, UR27, UR28, URZ ;  /* 0x0000001c1b1a7290 */ /* 0x000fc8000ff1e03f */
[----:B------:R-:W-:Y:S01]  /*0b80*/  ULEA.HI.X.SX32 UR27, UR27, UR29, 0x1, UP0 ;  /* 0x0000001d1b1b7291 */ /* 0x000fe200080f0e3f */
[----:B------:R-:W-:Y:S11]  /*0b90*/  @P0 BRA `(.L_x_28) ;  /* 0x0000000000280947 */ /* 0x000ff60003800000 */
[----:B-1-3-5:R-:W1:Y:S01]  /*0ba0*/  S2R R4, SR_LANEID ;  /* 0x0000000000047919 */ /* 0x02ae620000000000 */
[----:B------:R-:W-:Y:S05]  /*0bb0*/  WARPSYNC.ALL ;  /* 0x0000000000007948 */ /* 0x000fea0003800000 */
[----:B-1----:R-:W-:-:S05]  /*0bc0*/  IMAD.SHL.U32 R8, R4, 0x4, RZ ;  /* 0x0000000404087824 */ /* 0x002fca00078e00ff */
[----:B------:R-:W1:Y:S01]  /*0bd0*/  LDS R9, [R8+UR16] ;  /* 0x0000001008097984 */ /* 0x000e620008000800 */
[----:B------:R-:W-:-:S05]  /*0be0*/  IADD3 R4, P1, R8, UR26, RZ ;  /* 0x0000001a08047c10 */ /* 0x000fca000ff3e0ff */
[----:B------:R-:W-:-:S05]  /*0bf0*/  IMAD.X R5, RZ, RZ, UR27, P1 ;  /* 0x0000001bff057e24 */ /* 0x000fca00088e06ff */
[----:B-1----:R1:W3:Y:S01]  /*0c00*/  ATOMG.E.EXCH.STRONG.GPU PT, RZ, [R4], R9 ;  /* 0x0000000904ff73a8 */ /* 0x0022e200041ee100 */
[----:B------:R-:W-:-:S04]  /*0c10*/  DEPBAR {5,4,3,2,1,0} ;  /* 0x0000003f0000791a */ /* 0x000fc80000000000 */
[----:B------:R1:W-:Y:S01]  /*0c20*/  UTMACCTL.IV [UR26] ;  /* 0x000000001a0079b9 */ /* 0x0003e20008000000 */
[----:B------:R-:W-:Y:S01]  /*0c30*/  NOP ;  /* 0x0000000000007918 */ /* 0x000fe20000000000 */
.L_x_28:
[----:B------:R-:W-:Y:S05]  /*0c40*/  @P0 BRA `(.L_x_29) ;  /* 0x00000000000c0947 */ /* 0x000fea0003800000 */
[----:B------:R0:W-:Y:S01]  /*0c50*/  UTMACMDFLUSH ;  /* 0x00000000000079b7 */ /* 0x0001e20000000000 */
[----:B------:R-:W-:Y:S05]  /*0c60*/  @P0 BRA `(.L_x_29) ;  /* 0x0000000000040947 */ /* 0x000fea0003800000 */
[----:B------:R-:W-:-:S04]  /*0c70*/  DEPBAR.LE SB0, 0x0 ;  /* 0x000080000000791a */ /* 0x000fc80000000000 */
.L_x_29:
[----:B------:R-:W-:Y:S05]  /*0c80*/  WARPSYNC.ALL ;  /* 0x0000000000007948 */ /* 0x000fea0003800000 */
[----:B---3--:R-:W-:Y:S06]  /*0c90*/  BAR.SYNC.DEFER_BLOCKING 0x0 ;  /* 0x0000000000007b1d */ /* 0x008fec0000010000 */
[----:B------:R-:W-:Y:S02]  /*0ca0*/  BSSY B2, `(.L_x_30) ;  /* 0x000000b000027945 */ /* 0x000fe40003800000 */
[----:B------:R-:W-:Y:S06]  /*0cb0*/  BAR.SYNC.DEFER_BLOCKING 0x0 ;  /* 0x0000000000007b1d */ /* 0x000fec0000010000 */
[----:B------:R3:W-:Y:S01]  /*0cc0*/  @!P0 STS [R10], RZ ;  /* 0x000000ff0a008388 */ /* 0x0007e20000000800 */
[----:B------:R-:W-:Y:S01]  /*0cd0*/  NOP ;  /* 0x0000000000007918 */ /* 0x000fe20000000000 */
[----:B------:R-:W-:Y:S05]  /*0ce0*/  @P2 BRA `(.L_x_31) ;  /* 0x0000000000182947 */ /* 0x000fea0003800000 */
[----:B-1---5:R-:W1:Y:S01]  /*0cf0*/  LDS R4, [UR16+0x8] ;  /* 0x00000810ff047984 */ /* 0x022e620008000800 */
[----:B------:R-:W5:Y:S01]  /*0d00*/  LDC.64 R8, c[0x0][0x220] ;  /* 0x00008800ff087b82 */ /* 0x000f620000000a00 */
[----:B------:R-:W-:Y:S02]  /*0d10*/  IMAD.MOV.U32 R5, RZ, RZ, 0x70 ;  /* 0x00000070ff057424 */ /* 0x000fe400078e00ff */
[----:B-----5:R5:W-:Y:S03]  /*0d20*/  STS.64 [UR16], R8 ;  /* 0x00000008ff007988 */ /* 0x020be60008000a10 */
[----:B-1----:R-:W-:-:S05]  /*0d30*/  LOP3.LUT R4, R4, 0x10, R5, 0xd8, !PT ;  /* 0x0000001004047812 */ /* 0x002fca00078ed805 */
[----:B------:R5:W-:Y:S02]  /*0d40*/  STS [UR16+0x8], R4 ;  /* 0x00000804ff007988 */ /* 0x000be40008000810 */
.L_x_31:
[----:B-1----:R-:W-:Y:S05]  /*0d50*/  BSYNC B2 ;  /* 0x0000000000027941 */ /* 0x002fea0003800000 */
.L_x_30:
[----:B------:R-:W-:Y:S04]  /*0d60*/  BSSY B3, `(.L_x_32) ;  /* 0x0000011000037945 */ /* 0x000fe80003800000 */
[----:B------:R-:W-:Y:S04]  /*0d70*/  BSSY B2, `(.L_x_33) ;  /* 0x000000e000027945 */ /* 0x000fe80003800000 */
[----:B------:R-:W-:Y:S05]  /*0d80*/  @P2 BRA `(.L_x_34) ;  /* 0x0000000000242947 */ /* 0x000fea0003800000 */
[----:B-----5:R-:W1:Y:S01]  /*0d90*/  LDS R4, [UR16+0x34] ;  /* 0x00003410ff047984 */ /* 0x020e620008000800 */
[----:B------:R-:W-:-:S05]  /*0da0*/  IMAD.MOV.U32 R5, RZ, RZ, 0x3f000000 ;  /* 0x3f000000ff057424 */ /* 0x000fca00078e00ff */
[----:B-1----:R-:W-:-:S05]  /*0db0*/  LOP3.LUT R4, R4, 0xff000000, R5, 0xb8, !PT ;  /* 0xff00000004047812 */ /* 0x002fca00078eb805 */
[----:B------:R1:W-:Y:S01]  /*0dc0*/  STS [UR16+0x34], R4 ;  /* 0x00003404ff007988 */ /* 0x0003e20008000810 */
[----:B------:R-:W-:Y:S05]  /*0dd0*/  @P2 BRA `(.L_x_35) ;  /* 0x00000000001c2947 */ /* 0x000fea0003800000 */
[----:B-1----:R-:W1:Y:S01]  /*0de0*/  LDS R4, [UR16+0x38] ;  /* 0x00003810ff047984 */ /* 0x002e620008000800 */
[----:B------:R-:W-:-:S05]  /*0df0*/  IMAD.MOV.U32 R5, RZ, RZ, 0x3f ;  /* 0x0000003fff057424 */ /* 0x000fca00078e00ff */
[----:B-1----:R-:W-:-:S05]  /*0e00*/  LOP3.LUT R4, R4, 0xff, R5, 0xb8, !PT ;  /* 0x000000ff04047812 */ /* 0x002fca00078eb805 */
[----:B------:R1:W-:Y:S02]  /*0e10*/  STS [UR16+0x38], R4 ;  /* 0x00003804ff007988 */ /* 0x0003e40008000810 */
.L_x_34:
[----:B------:R-:W-:Y:S05]  /*0e20*/  @P2 BREAK B2 ;  /* 0x0000000000022942 */ /* 0x000fea0003800000 */
[----:B------:R-:W-:Y:S05]  /*0e30*/  @P2 BRA `(.L_x_36) ;  /* 0x00000000000c2947 */ /* 0x000fea0003800000 */
[----:B------:R1:W-:Y:S02]  /*0e40*/  STS [UR16+0x20], R3 ;  /* 0x00002003ff007988 */ /* 0x0003e40008000810 */
.L_x_35:
[----:B------:R-:W-:Y:S05]  /*0e50*/  BSYNC B2 ;  /* 0x0000000000027941 */ /* 0x000fea0003800000 */
.L_x_33:
[----:B------:R1:W-:Y:S02]  /*0e60*/  @!P2 STS [UR16+0x24], R2 ;  /* 0x00002402ff00a988 */ /* 0x0003e40008000810 */
.L_x_36:
[----:B------:R-:W-:Y:S05]  /*0e70*/  BSYNC B3 ;  /* 0x0000000000037941 */ /* 0x000fea0003800000 */
.L_x_32:
[----:B------:R-:W-:Y:S05]  /*0e80*/  WARPSYNC.ALL ;  /* 0x0000000000007948 */ /* 0x000fea0003800000 */
[----:B------:R-:W-:Y:S04]  /*0e90*/  BSSY B3, `(.L_x_37) ;  /* 0x000000e000037945 */ /* 0x000fe80003800000 */
[----:B------:R-:W-:Y:S05]  /*0ea0*/  @P2 BRA `(.L_x_38) ;  /* 0x0000000000302947 */ /* 0x000fea0003800000 */
[----:B-1--4-:R-:W1:Y:S01]  /*0eb0*/  LDS R3, [UR16+0x34] ;  /* 0x00003410ff037984 */ /* 0x012e620008000800 */
[----:B-----5:R-:W4:Y:S03]  /*0ec0*/  LDC.64 R4, c[0x0][0x248] ;  /* 0x00009200ff047b82 */ /* 0x020f260000000a00 */
[----:B------:R-:W5:Y:S01]  /*0ed0*/  LDS R2, [UR16+0x1c] ;  /* 0x00001c10ff027984 */ /* 0x000f620008000800 */
[C---:B----4-:R-:W-:Y:S01]  /*0ee0*/  SHF.L.U64.HI R5, R4.reuse, 0x1, R5 ;  /* 0x0000000104057819 */ /* 0x050fe20000010205 */
[----:B------:R-:W-:-:S03]  /*0ef0*/  IMAD.SHL.U32 R4, R4, 0x2, RZ ;  /* 0x0000000204047824 */ /* 0x000fc600078e00ff */
[--C-:B------:R-:W-:Y:S02]  /*0f00*/  SHF.R.U32.HI R9, RZ, 0x4, R5.reuse ;  /* 0x00000004ff097819 */ /* 0x100fe40000011605 */
[----:B------:R-:W-:-:S05]  /*0f10*/  SHF.R.U64 R4, R4, 0x4, R5 ;  /* 0x0000000404047819 */ /* 0x000fca0000001205 */
[----:B------:R4:W-:Y:S01]  /*0f20*/  STS [UR16+0xc], R4 ;  /* 0x00000c04ff007988 */ /* 0x0009e20008000810 */
[----:B-1----:R-:W-:Y:S02]  /*0f30*/  LOP3.LUT R3, R3, 0x7, RZ, 0xb8, !PT ;  /* 0x0000000703037812 */ /* 0x002fe400078eb8ff */
[----:B-----5:R-:W-:-:S03]  /*0f40*/  LOP3.LUT R2, R2, 0xf, R9, 0xb8, !PT ;  /* 0x0000000f02027812 */ /* 0x020fc600078eb809 */
[----:B------:R4:W-:Y:S04]  /*0f50*/  STS [UR16+0x34], R3 ;  /* 0x00003403ff007988 */ /* 0x0009e80008000810 */
[----:B------:R4:W-:Y:S02]  /*0f60*/  STS [UR16+0x1c], R2 ;  /* 0x00001c02ff007988 */ /* 0x0009e40008000810 */
.L_x_38:
[----:B------:R-:W-:Y:S05]  /*0f70*/  BSYNC B3 ;  /* 0x0000000000037941 */ /* 0x000fea0003800000 */
.L_x_37:
[----:B------:R-:W-:Y:S04]  /*0f80*/  BSSY B3, `(.L_x_39) ;  /* 0x000001a000037945 */ /* 0x000fe80003800000 */
[----:B------:R-:W-:Y:S04]  /*0f90*/  BSSY B4, `(.L_x_40) ;  /* 0x0000015000047945 */ /* 0x000fe80003800000 */
[----:B------:R-:W-:Y:S05]  /*0fa0*/  @P2 BRA `(.L_x_41) ;  /* 0x0000000000202947 */ /* 0x000fea0003800000 */
[----:B-1--4-:R-:W1:Y:S02]  /*0fb0*/  LDS R2, [UR16+0x34] ;  /* 0x00003410ff027984 */ /* 0x012e640008000800 */
[----:B-1----:R-:W-:-:S05]  /*0fc0*/  LOP3.LUT R2, R2, 0x38, RZ, 0xb8, !PT ;  /* 0x0000003802027812 */ /* 0x002fca00078eb8ff */
[----:B------:R1:W-:Y:S01]  /*0fd0*/  STS [UR16+0x34], R2 ;  /* 0x00003402ff007988 */ /* 0x0003e20008000810 */
[----:B------:R-:W-:Y:S05]  /*0fe0*/  @P2 BRA `(.L_x_42) ;  /* 0x0000000000202947 */ /* 0x000fea0003800000 */
[----:B-1----:R-:W1:Y:S01]  /*0ff0*/  LDS R2, [UR16+0x8] ;  /* 0x00000810ff027984 */ /* 0x002e620008000800 */
[----:B------:R-:W-:-:S05]  /*1000*/  IMAD.MOV.U32 R3, RZ, RZ, 0x780 ;  /* 0x00000780ff037424 */ /* 0x000fca00078e00ff */
[----:B-1----:R-:W-:-:S05]  /*1010*/  LOP3.LUT R2, R2, 0x300, R3, 0xd8, !PT ;  /* 0x0000030002027812 */ /* 0x002fca00078ed803 */
[----:B------:R1:W-:Y:S02]  /*1020*/  STS [UR16+0x8], R2 ;  /* 0x00000802ff007988 */ /* 0x0003e40008000810 */
.L_x_41:
[----:B------:R-:W-:Y:S05]  /*1030*/  @P2 BRA `(.L_x_43) ;  /* 0x0000000000282947 */ /* 0x000fea0003800000 */
[----:B-1--4-:R-:W1:Y:S02]  /*1040*/  LDS R2, [UR16+0x8] ;  /* 0x00000810ff027984 */ /* 0x012e640008000800 */
[----:B-1----:R-:W-:-:S05]  /*1050*/  LOP3.LUT R2, R2, 0x1800, RZ, 0xb8, !PT ;  /* 0x0000180002027812 */ /* 0x002fca00078eb8ff */
[----:B------:R4:W-:Y:S02]  /*1060*/  STS [UR16+0x8], R2 ;  /* 0x00000802ff007988 */ /* 0x0009e40008000810 */
.L_x_42:
[----:B------:R-:W-:Y:S05]  /*1070*/  @P2 BREAK B4 ;  /* 0x0000000000042942 */ /* 0x000fea0003800000 */
[----:B------:R-:W-:Y:S05]  /*1080*/  @P2 BRA `(.L_x_44) ;  /* 0x0000000000242947 */ /* 0x000fea0003800000 */
[----:B-1--4-:R-:W1:Y:S01]  /*1090*/  LDS R2, [UR16+0x8] ;  /* 0x00000810ff027984 */ /* 0x012e620008000800 */
[----:B------:R-:W-:-:S05]  /*10a0*/  IMAD.MOV.U32 R3, RZ, RZ, 0x6000 ;  /* 0x00006000ff037424 */ /* 0x000fca00078e00ff */
[----:B-1----:R-:W-:-:S04]  /*10b0*/  LOP3.LUT R2, R2, 0x6000, R3, 0xd8, !PT ;  /* 0x0000600002027812 */ /* 0x002fc800078ed803 */
[----:B------:R-:W-:-:S05]  /*10c0*/  LOP3.LUT R2, R2, 0x400000, RZ, 0xb8, !PT ;  /* 0x0040000002027812 */ /* 0x000fca00078eb8ff */
[----:B------:R1:W-:Y:S02]  /*10d0*/  STS [UR16+0x8], R2 ;  /* 0x00000802ff007988 */ /* 0x0003e40008000810 */
.L_x_43:
[----:B------:R-:W-:Y:S05]  /*10e0*/  BSYNC B4 ;  /* 0x0000000000047941 */ /* 0x000fea0003800000 */
.L_x_40:
[----:B-1--4-:R-:W1:Y:S02]  /*10f0*/  @!P2 LDS R2, [UR16+0x8] ;  /* 0x00000810ff02a984 */ /* 0x012e640008000800 */
[----:B-1----:R-:W-:-:S05]  /*1100*/  @!P2 LOP3.LUT R2, R2, 0x8000, RZ, 0xb8, !PT ;  /* 0x000080000202a812 */ /* 0x002fca00078eb8ff */
[----:B------:R1:W-:Y:S02]  /*1110*/  @!P2 STS [UR16+0x8], R2 ;  /* 0x00000802ff00a988 */ /* 0x0003e40008000810 */
.L_x_44:
[----:B------:R-:W-:Y:S05]  /*1120*/  BSYNC B3 ;  /* 0x0000000000037941 */ /* 0x000fea0003800000 */
.L_x_39:
[----:B------:R-:W-:Y:S05]  /*1130*/  WARPSYNC.ALL ;  /* 0x0000000000007948 */ /* 0x000fea0003800000 */
[----:B------:R-:W-:-:S04]  /*1140*/  UIADD3 UR5, UR5, 0x100, URZ ;  /* 0x0000010005057890 */ /* 0x000fc8000fffe03f */
[----:B------:R-:W-:-:S04]  /*1150*/  UIADD3 UR28, UP0, UR5, UR28, URZ ;  /* 0x0000001c051c7290 */ /* 0x000fc8000ff1e03f */
[----:B------:R-:W-:Y:S01]  /*1160*/  ULEA.HI.X.SX32 UR29, UR5, UR29, 0x1, UP0 ;  /* 0x0000001d051d7291 */ /* 0x000fe200080f0e3f */
[----:B------:R-:W-:Y:S11]  /*1170*/  @P0 BRA `(.L_x_45) ;  /* 0x0000000000280947 */ /* 0x000ff60003800000 */
[----:B-1--4-:R-:W5:Y:S01]  /*1180*/  S2R R2, SR_LANEID ;  /* 0x0000000000027919 */ /* 0x012f620000000000 */
[----:B------:R-:W-:Y:S05]  /*1190*/  WARPSYNC.ALL ;  /* 0x0000000000007948 */ /* 0x000fea0003800000 */
[----:B-----5:R-:W-:-:S05]  /*11a0*/  IMAD.SHL.U32 R4, R2, 0x4, RZ ;  /* 0x0000000402047824 */ /* 0x020fca00078e00ff */
[----:B------:R-:W1:Y:S01]  /*11b0*/  LDS R5, [R4+UR16] ;  /* 0x0000001004057984 */ /* 0x000e620008000800 */
[----:B------:R-:W-:-:S05]  /*11c0*/  IADD3 R2, P1, R4, UR28, RZ ;  /* 0x0000001c04027c10 */ /* 0x000fca000ff3e0ff */
[----:B------:R-:W-:-:S05]  /*11d0*/  IMAD.X R3, RZ, RZ, UR29, P1 ;  /* 0x0000001dff037e24 */ /* 0x000fca00088e06ff */
[----:B-1----:R1:W4:Y:S01]  /*11e0*/  ATOMG.E.EXCH.STRONG.GPU PT, RZ, [R2], R5 ;  /* 0x0000000502ff73a8 */ /* 0x00232200041ee100 */
[----:B------:R-:W-:-:S04]  /*11f0*/  DEPBAR {5,4,3,2,1,0} ;  /* 0x0000003f0000791a */ /* 0x000fc80000000000 */
[----:B------:R1:W-:Y:S01]  /*1200*/  UTMACCTL.IV [UR28] ;  /* 0x000000001c0079b9 */ /* 0x0003e20008000000 */
[----:B------:R-:W-:Y:S01]  /*1210*/  NOP ;  /* 0x0000000000007918 */ /* 0x000fe20000000000 */
.L_x_45:
[----:B------:R-:W-:Y:S05]  /*1220*/  @P0 BRA `(.L_x_46) ;  /* 0x00000000000c0947 */ /* 0x000fea0003800000 */
[----:B------:R0:W-:Y:S01]  /*1230*/  UTMACMDFLUSH ;  /* 0x00000000000079b7 */ /* 0x0001e20000000000 */
[----:B------:R-:W-:Y:S05]  /*1240*/  @P0 BRA `(.L_x_46) ;  /* 0x0000000000040947 */ /* 0x000fea0003800000 */
[----:B------:R-:W-:-:S04]  /*1250*/  DEPBAR.LE SB0, 0x0 ;  /* 0x000080000000791a */ /* 0x000fc80000000000 */
.L_x_46:
[----:B------:R-:W-:Y:S05]  /*1260*/  WARPSYNC.ALL ;  /* 0x0000000000007948 */ /* 0x000fea0003800000 */
[----:B----4-:R-:W-:Y:S01]  /*1270*/  BAR.SYNC.DEFER_BLOCKING 0x0 ;  /* 0x0000000000007b1d */ /* 0x010fe20000010000 */
[----:B------:R-:W-:Y:S01]  /*1280*/  ISETP.GE.AND P0, PT, R7, 0x1, PT ;  /* 0x000000010700780c */ /* 0x000fe20003f06270 */
[----:B------:R-:W-:Y:S01]  /*1290*/  USHF.L.U32 UR15, UR30, 0x6, URZ ;  /* 0x000000061e0f7899 */ /* 0x000fe2000800063f */
[----:B------:R-:W-:Y:S02]  /*12a0*/  CS2R R24, SRZ ;  /* 0x0000000000187805 */ /* 0x000fe4000001ff00 */
[----:B------:R-:W-:-:S02]  /*12b0*/  CS2R R26, SRZ ;  /* 0x00000000001a7805 */ /* 0x000fc4000001ff00 */
[----:B------:R-:W-:Y:S01]  /*12c0*/  CS2R R28, SRZ ;  /* 0x00000000001c7805 */ /* 0x000fe2000001ff00 */
[----:B------:R-:W-:Y:S01]  /*12d0*/  VOTEU.ALL UP0, P2 ;  /* 0x00000000003f7886 */ /* 0x000fe20001000000 */
[----:B------:R-:W-:Y:S01]  /*12e0*/  UMOV UR6, 0x1 ;  /* 0x0000000100067882 */ /* 0x000fe20000000000 */
[----:B------:R-:W-:Y:S01]  /*12f0*/  VOTEU.ALL UP1, P2 ;  /* 0x00000000003f7886 */ /* 0x000fe20001020000 */
[----:B------:R-:W-:Y:S01]  /*1300*/  VOTEU.ALL UP2, P2 ;  /* 0x00000000003f7886 */ /* 0x000fe20001040000 */
[----:B------:R-:W-:Y:S01]  /*1310*/  VOTEU.ALL UP3, P2 ;  /* 0x00000000003f7886 */ /* 0x000fe20001060000 */
[----:B------:R-:W-:-:S04]  /*1320*/  @!UP0 UIADD3 UR8, -UR6, 0x100000, URZ ;  /* 0x0010000006088890 */ /* 0x000fc8000fffe13f */
[----:B------:R-:W-:Y:S02]  /*1330*/  @!UP0 USHF.L.U32 UR9, UR8, 0xb, URZ ;  /* 0x0000000b08098899 */ /* 0x000fe4000800063f */
[----:B------:R-:W-:Y:S01]  /*1340*/  @!UP0 USHF.L.U32 UR8, UR8, 0x1, URZ ;  /* 0x0000000108088899 */ /* 0x000fe2000800063f */
[----:B------:R-:W-:Y:S01]  /*1350*/  CS2R R30, SRZ ;  /* 0x00000000001e7805 */ /* 0x000fe2000001ff00 */
        /* <DEDUP_REMOVED lines=12> */
[----:B------:R-:W-:Y:S01]  /*1420*/  VOTEU.ALL UP0, P2 ;  /* 0x00000000003f7886 */ /* 0x000fe20001000000 */
[----:B------:R-:W-:Y:S01]  /*1430*/  CS2R R38, SRZ ;  /* 0x0000000000267805 */ /* 0x000fe2000001ff00 */
[----:B------:R-:W4:Y:S03]  /*1440*/  FENCE.VIEW.ASYNC.S ;  /* 0x00000000000073c6 */ /* 0x000f260000000000 */
[----:B----4-:R-:W4:Y:S02]  /*1450*/  @!UP0 SYNCS.EXCH.64 URZ, [UR16+0x20000], UR8 ;  /* 0x02000008103f85b2 */ /* 0x010f240008000100 */
[----:B----4-:R-:W-:Y:S06]  /*1460*/  BAR.SYNC.DEFER_BLOCKING 0x0 ;  /* 0x0000000000007b1d */ /* 0x010fec0000010000 */
[----:B------:R4:W2:Y:S02]  /*1470*/  @!UP1 SYNCS.EXCH.64 URZ, [UR16+0x20008], UR10 ;  /* 0x0200080a103f95b2 */ /* 0x0008a40008000100 */
[----:B--2---:R-:W-:Y:S01]  /*1480*/  BAR.SYNC.DEFER_BLOCKING 0x0 ;  /* 0x0000000000007b1d */ /* 0x004fe20000010000 */
[----:B----4-:R-:W-:-:S05]  /*1490*/  USHF.L.U32 UR10, UR19, 0x6, URZ ;  /* 0x00000006130a7899 */ /* 0x010fca000800063f */
[----:B------:R2:W4:Y:S02]  /*14a0*/  @!UP2 SYNCS.EXCH.64 URZ, [UR16+0x20010], UR12 ;  /* 0x0200100c103fa5b2 */ /* 0x0005240008000100 */
[----:B----4-:R-:W-:Y:S06]  /*14b0*/  BAR.SYNC.DEFER_BLOCKING 0x0 ;  /* 0x0000000000007b1d */ /* 0x010fec0000010000 */
[----:B------:R2:W4:Y:S01]  /*14c0*/  @!UP3 SYNCS.EXCH.64 URZ, [UR16+0x20018], UR6 ;  /* 0x02001806103fb5b2 */ /* 0x0005220008000100 */
[----:B------:R-:W-:Y:S05]  /*14d0*/  @!P0 BRA `(.L_x_47) ;  /* 0x0000000400688947 */ /* 0x000fea0003800000 */
[----:B-----5:R-:W5:Y:S01]  /*14e0*/  LDC R4, c[0x0][0x230] ;  /* 0x00008c00ff047b82 */ /* 0x020f620000000800 */
[----:B-1----:R-:W-:Y:S02]  /*14f0*/  SHF.R.U32.HI R2, RZ, 0x5, R0 ;  /* 0x00000005ff027819 */ /* 0x002fe40000011600 */
[----:B------:R-:W-:Y:S02]  /*1500*/  CS2R R24, SRZ ;  /* 0x0000000000187805 */ /* 0x000fe4000001ff00 */
[----:B------:R-:W-:Y:S02]  /*1510*/  CS2R R26, SRZ ;  /* 0x00000000001a7805 */ /* 0x000fe4000001ff00 */
[----:B------:R-:W-:Y:S02]  /*1520*/  CS2R R28, SRZ ;  /* 0x00000000001c7805 */ /* 0x000fe4000001ff00 */
[----:B------:R-:W-:Y:S02]  /*1530*/  R2UR UR17, R2 ;  /* 0x00000000021172ca */ /* 0x000fe400000e0000 */
[----:B------:R-:W-:-:S02]  /*1540*/  CS2R R30, SRZ ;  /* 0x00000000001e7805 */ /* 0x000fc4000001ff00 */
[----:B------:R-:W-:Y:S02]  /*1550*/  CS2R R32, SRZ ;  /* 0x0000000000207805 */ /* 0x000fe4000001ff00 */
[----:B------:R-:W-:Y:S02]  /*1560*/  CS2R R34, SRZ ;  /* 0x0000000000227805 */ /* 0x000fe4000001ff00 */
[----:B------:R-:W-:Y:S02]  /*1570*/  CS2R R36, SRZ ;  /* 0x0000000000247805 */ /* 0x000fe4000001ff00 */
[----:B------:R-:W-:Y:S01]  /*1580*/  CS2R R38, SRZ ;  /* 0x0000000000267805 */ /* 0x000fe2000001ff00 */
[----:B------:R-:W-:Y:S01]  /*1590*/  UMOV UR5, URZ ;  /* 0x0000003f00057c82 */ /* 0x000fe20008000000 */
[----:B------:R-:W-:-:S05]  /*15a0*/  UMOV UR11, URZ ;  /* 0x0000003f000b7c82 */ /* 0x000fca0008000000 */
.L_x_49:
[----:B----4-:R-:W-:Y:S01]  /*15b0*/  BAR.SYNC.DEFER_BLOCKING 0x0 ;  /* 0x0000000000007b1d */ /* 0x010fe20000010000 */
[----:B------:R-:W-:Y:S01]  /*15c0*/  ULEA UR31, UR5, UR16, 0x3 ;  /* 0x00000010051f7291 */ /* 0x000fe2000f8e183f */
[----:B------:R-:W-:Y:S01]  /*15d0*/  @!P2 IMAD.MOV.U32 R3, RZ, RZ, 0x8000 ;  /* 0x00008000ff03a424 */ /* 0x000fe200078e00ff */
[----:B------:R-:W-:Y:S01]  /*15e0*/  ELECT P1, URZ, PT ;  /* 0x00000000003f782f */ /* 0x000fe20003820000 */
[----:B------:R-:W-:Y:S01]  /*15f0*/  IMAD.U32 R2, RZ, RZ, UR4 ;  /* 0x00000004ff027e24 */ /* 0x000fe2000f8e00ff */
[----:B------:R-:W-:Y:S02]  /*1600*/  ULEA UR20, UR5, UR16, 0xe ;  /* 0x0000001005147291 */ /* 0x000fe4000f8e703f */
[----:B------:R-:W-:Y:S01]  /*1610*/  ISETP.LT.U32.AND P1, PT, R6, 0x40, P1 ;  /* 0x000000400600780c */ /* 0x000fe20000f21070 */
[----:B------:R-:W-:Y:S01]  /*1620*/  ULOP3.LUT UR14, UR17, 0x1, URZ, 0xc0, !UPT ;  /* 0x00000001110e7892 */ /* 0x000fe2000f8ec03f */
[----:B------:R-:W-:Y:S02]  /*1630*/  SHF.L.U32 R2, R2, 0x1f, RZ ;  /* 0x0000001f02027819 */ /* 0x000fe400000006ff */
[----:B------:R-:W-:Y:S01]  /*1640*/  ELECT P0, URZ, PT ;  /* 0x00000000003f782f */ /* 0x000fe20003800000 */
[----:B--2---:R-:W-:-:S02]  /*1650*/  ULEA UR12, UR14, UR20, 0xd ;  /* 0x000000140e0c7291 */ /* 0x004fc4000f8e683f */
[----:B------:R-:W-:Y:S01]  /*1660*/  ULEA UR14, UR14, UR11, 0x6 ;  /* 0x0000000b0e0e7291 */ /* 0x000fe2000f8e303f */
[----:B------:R-:W-:Y:S01]  /*1670*/  ISETP.LT.U32.AND P0, PT, R6, 0x20, P0 ;  /* 0x000000200600780c */ /* 0x000fe20000701070 */
[----:B------:R-:W-:Y:S02]  /*1680*/  UIADD3 UR8, UR20, 0x10000, URZ ;  /* 0x0001000014087890 */ /* 0x000fe4000fffe03f */
[----:B------:R-:W-:Y:S02]  /*1690*/  ULOP3.LUT UR18, UR17, 0x4, URZ, 0xc0, !UPT ;  /* 0x0000000411127892 */ /* 0x000fe4000f8ec03f */
[----:B------:R-:W-:Y:S01]  /*16a0*/  VOTEU.ANY UP0, P1 ;  /* 0x00000000003f7886 */ /* 0x000fe20000800100 */
[----:B------:R-:W-:Y:S01]  /*16b0*/  VOTEU.ANY UP2, P1 ;  /* 0x00000000003f7886 */ /* 0x000fe20000840100 */
[----:B------:R-:W-:Y:S01]  /*16c0*/  USHF.R.U32.HI UR20, URZ, 0x4, UR20 ;  /* 0x000000043f147899 */ /* 0x000fe20008011614 */
[----:B------:R1:W-:Y:S01]  /*16d0*/  @!P2 SYNCS.ARRIVE.TRANS64 RZ, [UR31+0x20000], R3 ;  /* 0x02000003ffffa9a7 */ /* 0x0003e2000800001f */
[----:B------:R2:W-:Y:S06]  /*16e0*/  MEMBAR.ALL.CTA ;  /* 0x0000000000007992 */ /* 0x0005ec0000008000 */
[----:B--2---:R-:W2:Y:S01]  /*16f0*/  FENCE.VIEW.ASYNC.S ;  /* 0x00000000000073c6 */ /* 0x004ea20000000000 */
[----:B------:R-:W-:Y:S01]  /*1700*/  @UP0 UIADD3 UR13, UR31, 0x20000, URZ ;  /* 0x000200001f0d0890 */ /* 0x000fe2000fffe03f */
[----:B------:R-:W-:Y:S01]  /*1710*/  @UP0 UMOV UR6, UR24 ;  /* 0x0000001800060c82 */ /* 0x000fe20008000000 */
[----:B------:R-:W-:Y:S01]  /*1720*/  @UP0 UMOV UR7, UR25 ;  /* 0x0000001900070c82 */ /* 0x000fe20008000000 */
[----:B--2---:R-:W-:Y:S01]  /*1730*/  VOTEU.ANY UP1, P0 ;  /* 0x00000000003f7886 */ /* 0x004fe20000020100 */
[----:B------:R-:W-:Y:S01]  /*1740*/  VOTEU.ANY UP3, P0 ;  /* 0x00000000003f7886 */ /* 0x000fe20000060100 */
[----:B------:R-:W-:-:S02]  /*1750*/  ULEA.HI UR18, UR8, UR18, URZ, 0x1c ;  /* 0x0000001208127291 */ /* 0x000fc4000f8fe03f */
[----:B------:R-:W-:Y:S02]  /*1760*/  USGXT.U32 UR20, UR20, 0xe ;  /* 0x0000000e1414789a */ /* 0x000fe40008000000 */
[----:B------:R-:W-:Y:S01]  /*1770*/  @UP1 UIADD3 UR9, UR31, 0x20000, URZ ;  /* 0x000200001f091890 */ /* 0x000fe2000fffe03f */
[----:B------:R-:W-:Y:S01]  /*1780*/  @UP1 UMOV UR32, UR26 ;  /* 0x0000001a00201c82 */ /* 0x000fe20008000000 */
[----:B------:R-:W-:Y:S01]  /*1790*/  @UP1 UMOV UR33, UR27 ;  /* 0x0000001b00211c82 */ /* 0x000fe20008000000 */
[----:B------:R-:W-:Y:S01]  /*17a0*/  ULOP3.LUT UR22, UR18, 0x3fff, URZ, 0xc0, !UPT ;  /* 0x00003fff12167892 */ /* 0x000fe2000f8ec03f */
[----:B------:R-:W-:Y:S01]  /*17b0*/  UMOV UR21, 0x40000040 ;  /* 0x4000004000157882 */ /* 0x000fe20000000000 */
[----:B------:R-:W-:Y:S01]  /*17c0*/  UMOV UR23, 0x40000040 ;  /* 0x4000004000177882 */ /* 0x000fe20000000000 */
[----:B------:R-:W-:Y:S06]  /*17d0*/  BAR.SYNC.DEFER_BLOCKING 0x0 ;  /* 0x0000000000007b1d */ /* 0x000fec0000010000 */
[----:B------:R1:W-:Y:S02]  /*17e0*/  @UP2 UTMALDG.2D [UR12], [UR6] ;  /* 0x0000000c060025b4 */ /* 0x0003e40008008000 */
[----:B------:R-:W-:Y:S06]  /*17f0*/  BAR.SYNC.DEFER_BLOCKING 0x0 ;  /* 0x0000000000007b1d */ /* 0x000fec0000010000 */
[----:B------:R1:W-:Y:S02]  /*1800*/  @UP3 UTMALDG.2D [UR8], [UR32] ;  /* 0x00000008200035b4 */ /* 0x0003e40008008000 */
[----:B------:R-:W-:Y:S06]  /*1810*/  BAR.SYNC.DEFER_BLOCKING 0x0 ;  /* 0x0000000000007b1d */ /* 0x000fec0000010000 */
[----:B------:R-:W2:Y:S02]  /*1820*/  SYNCS.PHASECHK.TRANS64.TRYWAIT P0, [UR31+0x20000], R2 ;  /* 0x02000002ff0075a7 */ /* 0x000ea4000800015f */
[----:B-12---:R-:W-:Y:S05]  /*1830*/  @!P0 BRA `(.L_x_48) ;  /* 0x0000000400508947 */ /* 0x006fea0003800000 */
.L_x_50:
[----:B------:R-:W-:Y:S02]  /*1840*/  WARPGROUP.DEPBAR.LE gsb0, 0x0 ;  /* 0x00008000000079c5 */ /* 0x000fe40000010000 */
[----:B------:R-:W-:Y:S01]  /*1850*/  WARPGROUP.ARRIVE ;  /* 0x00000000000079c5 */ /* 0x000fe20000000000 */
[----:B------:R-:W-:Y:S01]  /*1860*/  UMOV UR6, URZ ;  /* 0x0000003f00067c82 */ /* 0x000fe20008000000 */
[----:B------:R-:W-:Y:S01]  /*1870*/  UMOV UR7, URZ ;  /* 0x0000003f00077c82 */ /* 0x000fe20008000000 */
[----:B------:R-:W-:Y:S02]  /*1880*/  UIADD3 UR11, UR11, 0x80, URZ ;  /* 0x000000800b0b7890 */ /* 0x000fe4000fffe03f */
[----:B------:R-:W-:Y:S01]  /*1890*/  UIADD3 UR5, UR5, 0x1, URZ ;  /* 0x0000000105057890 */ /* 0x000fe2000fffe03f */
[----:B------:R-:W-:Y:S01]  /*18a0*/  HGMMA.64x32x16.F32 R24, gdesc[UR20].tnspB, R24 ;  /* 0x40600000141879f0 */ /* 0x000fe20008700818 */
[----:B------:R-:W-:Y:S02]  /*18b0*/  UIADD3 UR20, UP0, UR20, 0x2, URZ ;  /* 0x0000000214147890 */ /* 0x000fe4000ff1e03f */
[----:B------:R-:W-:Y:S01]  /*18c0*/  UIADD3 UR22, UP1, UR22, 0x80, URZ ;  /* 0x0000008016167890 */ /* 0x000fe2000ff3e03f */
[----:B-----5:R-:W-:Y:S01]  /*18d0*/  ISETP.LE.AND P0, PT, R4, UR11, PT ;  /* 0x0000000b04007c0c */ /* 0x020fe2000bf03270 */
[----:B------:R-:W-:-:S02]  /*18e0*/  UIADD3.X UR21, UR6, 0x40000040, URZ, UP0, !UPT ;  /* 0x4000004006157890 */ /* 0x000fc400087fe43f */
[----:B------:R-:W-:Y:S02]  /*18f0*/  UIADD3.X UR23, UR7, 0x40000040, URZ, UP1, !UPT ;  /* 0x4000004007177890 */ /* 0x000fe40008ffe43f */
[----:B------:R-:W-:Y:S02]  /*1900*/  UIADD3.64 UR32, UR20, 0x2, URZ ;  /* 0x0000000214207897 */ /* 0x000fe4000fffe03f */
[----:B------:R-:W-:Y:S02]  /*1910*/  UIADD3.64 UR34, UR22, 0x80, URZ ;  /* 0x0000008016227897 */ /* 0x000fe4000fffe03f */
[----:B------:R-:W-:-:S04]  /*1920*/  UISETP.NE.U32.AND UP0, UPT, UR5, 0x4, UPT ;  /* 0x000000040500788c */ /* 0x000fc8000bf05070 */
[----:B------:R-:W-:Y:S02]  /*1930*/  USEL UR6, URZ, 0x1, UP0 ;  /* 0x000000013f067887 */ /* 0x000fe40008000000 */
[----:B------:R-:W-:Y:S02]  /*1940*/  USEL UR5, UR5, URZ, UP0 ;  /* 0x0000003f05057287 */ /* 0x000fe40008000000 */
[----:B------:R-:W-:Y:S01]  /*1950*/  ULOP3.LUT UR4, UR4, UR6, URZ, 0x3c, !UPT ;  /* 0x0000000604047292 */ /* 0x000fe2000f8e3c3f */
[----:B------:R-:W-:Y:S04]  /*1960*/  HGMMA.64x32x16.F32 R24, gdesc[UR20].tnspB, R24 ;  /* 0x40600000141879f0 */ /* 0x000fe80008700818 */
[----:B------:R-:W-:Y:S01]  /*1970*/  HGMMA.64x32x16.F32 R24, gdesc[UR32].tnspB, R24 ;  /* 0x40600000201879f0 */ /* 0x000fe20008700818 */
[----:B------:R-:W-:-:S02]  /*1980*/  UIADD3.64 UR32, UR20, 0x4, URZ ;  /* 0x0000000414207897 */ /* 0x000fc4000fffe03f */
[----:B------:R-:W-:-:S09]  /*1990*/  UIADD3.64 UR34, UR22, 0x100, URZ ;  /* 0x0000010016227897 */ /* 0x000fd2000fffe03f */
[----:B------:R-:W-:Y:S01]  /*19a0*/  HGMMA.64x32x16.F32 R24, gdesc[UR32].tnspB, R24 ;  /* 0x40600000201879f0 */ /* 0x000fe20008700818 */
[----:B------:R-:W-:Y:S02]  /*19b0*/  UIADD3.64 UR32, UR20, 0x1fe, URZ ;  /* 0x000001fe14207897 */ /* 0x000fe4000fffe03f */
[----:B------:R-:W-:-:S09]  /*19c0*/  UIADD3.64 UR34, UR22, 0x180, URZ ;  /* 0x0000018016227897 */ /* 0x000fd2000fffe03f */
[----:B------:R-:W-:Y:S01]  /*19d0*/  HGMMA.64x32x16.F32 R24, gdesc[UR32].tnspB, R24 ;  /* 0x40600000201879f0 */ /* 0x000fe20008700818 */
[----:B------:R-:W-:Y:S02]  /*19e0*/  UIADD3.64 UR32, UR20, 0x200, URZ ;  /* 0x0000020014207897 */ /* 0x000fe4000fffe03f */
[----:B------:R-:W-:-:S09]  /*19f0*/  UIADD3.64 UR34, UR22, 0x200, URZ ;  /* 0x0000020016227897 */ /* 0x000fd2000fffe03f */
[----:B------:R-:W-:Y:S01]  /*1a00*/  HGMMA.64x32x16.F32 R24, gdesc[UR32].tnspB, R24 ;  /* 0x40600000201879f0 */ /* 0x000fe20008700818 */
[----:B------:R-:W-:Y:S02]  /*1a10*/  UIADD3.64 UR32, UR20, 0x202, URZ ;  /* 0x0000020214207897 */ /* 0x000fe4000fffe03f */
[----:B------:R-:W-:Y:S02]  /*1a20*/  UIADD3.64 UR34, UR22, 0x280, URZ ;  /* 0x0000028016227897 */ /* 0x000fe4000fffe03f */
[----:B------:R-:W-:Y:S02]  /*1a30*/  UIADD3.64 UR20, UR20, 0x204, URZ ;  /* 0x0000020414147897 */ /* 0x000fe4000fffe03f */
[----:B------:R-:W-:-:S05]  /*1a40*/  UIADD3.64 UR22, UR22, 0x300, URZ ;  /* 0x0000030016167897 */ /* 0x000fca000fffe03f */
[----:B------:R-:W-:Y:S04]  /*1a50*/  HGMMA.64x32x16.F32 R24, gdesc[UR32].tnspB, R24 ;  /* 0x40600000201879f0 */ /* 0x000fe80008700818 */
[----:B------:R-:W-:Y:S01]  /*1a60*/  HGMMA.64x32x16.F32 R24, gdesc[UR20].tnspB, R24, gsb0 ;  /* 0x40600000141879f0 */ /* 0x000fe20008000818 */
[----:B------:R-:W-:Y:S05]  /*1a70*/  @!P0 BRA `(.L_x_49) ;  /* 0xfffffff800cc8947 */ /* 0x000fea000383ffff */
.L_x_47:
[----:B------:R-:W-:Y:S02]  /*1a80*/  WARPGROUP.DEPBAR.LE gsb0, 0x0 ;  /* 0x00008000000079c5 */ /* 0x000fe40000010000 */
[----:B----4-:R-:W-:Y:S01]  /*1a90*/  BAR.SYNC.DEFER_BLOCKING 0x0 ;  /* 0x0000000000007b1d */ /* 0x010fe20000010000 */
[C---:B-1----:R-:W-:Y:S01]  /*1aa0*/  IMAD.SHL.U32 R2, R0.reuse, 0x40, RZ ;  /* 0x0000004000027824 */ /* 0x042fe200078e00ff */
[----:B-----5:R-:W-:Y:S01]  /*1ab0*/  SHF.R.U32.HI R4, RZ, 0x1, R0 ;  /* 0x00000001ff047819 */ /* 0x020fe20000011600 */
[----:B------:R-:W-:Y:S01]  /*1ac0*/  IMAD.SHL.U32 R3, R0, 0x10, RZ ;  /* 0x0000001000037824 */ /* 0x000fe200078e00ff */
[----:B------:R-:W-:Y:S02]  /*1ad0*/  F2FP.F16.F32.PACK_AB R24, R25, R24 ;  /* 0x000000181918723e */ /* 0x000fe400000000ff */
[----:B------:R-:W-:Y:S02]  /*1ae0*/  ELECT P0, URZ, PT ;  /* 0x00000000003f782f */ /* 0x000fe40003800000 */
[----:B------:R-:W-:Y:S01]  /*1af0*/  LOP3.LUT R2, R2, 0x1800, RZ, 0xc0, !PT ;  /* 0x0000180002027812 */ /* 0x000fe200078ec0ff */
[----:B------:R-:W-:Y:S01]  /*1b00*/  UMOV UR17, UR10 ;  /* 0x0000000a00117c82 */ /* 0x000fe20008000000 */
[----:B------:R-:W-:Y:S01]  /*1b10*/  LOP3.LUT R5, R4, 0x40, RZ, 0xc0, !PT ;  /* 0x0000004004057812 */ /* 0x000fe200078ec0ff */
[----:B------:R-:W-:Y:S01]  /*1b20*/  UMOV UR18, UR15 ;  /* 0x0000000f00127c82 */ /* 0x000fe20008000000 */
[----:B------:R-:W-:-:S02]  /*1b30*/  LOP3.LUT R2, R2, 0x70, R3, 0xf8, !PT ;  /* 0x0000007002027812 */ /* 0x000fc400078ef803 */
[----:B------:R-:W-:Y:S01]  /*1b40*/  LOP3.LUT R5, R5, 0x10, R0, 0xf8, !PT ;  /* 0x0000001005057812 */ /* 0x000fe200078ef800 */
[----:B------:R-:W-:Y:S01]  /*1b50*/  IMAD.SHL.U32 R0, R0, 0x80, RZ ;  /* 0x0000008000007824 */ /* 0x000fe200078e00ff */
[----:B------:R-:W-:Y:S02]  /*1b60*/  F2FP.F16.F32.PACK_AB R25, R27, R26 ;  /* 0x0000001a1b19723e */ /* 0x000fe400000000ff */
[----:B------:R-:W-:Y:S02]  /*1b70*/  LOP3.LUT R5, R2, R5, RZ, 0x3c, !PT ;  /* 0x0000000502057212 */ /* 0x000fe400078e3cff */
[----:B------:R-:W-:Y:S02]  /*1b80*/  F2FP.F16.F32.PACK_AB R32, R33, R32 ;  /* 0x000000202120723e */ /* 0x000fe400000000ff */
[----:B------:R-:W-:Y:S02]  /*1b90*/  LOP3.LUT R0, R5, 0x780, R0, 0xf8, !PT ;  /* 0x0000078005007812 */ /* 0x000fe400078ef800 */
[----:B------:R-:W-:Y:S01]  /*1ba0*/  F2FP.F16.F32.PACK_AB R26, R29, R28 ;  /* 0x0000001c1d1a723e */ /* 0x000fe200000000ff */
[----:B------:R-:W1:Y:S02]  /*1bb0*/  @!P2 SYNCS.CCTL.IV [UR16+0x20000] ;  /* 0x02000000ff00a9b1 */ /* 0x000e640008000010 */
[----:B-1----:R-:W-:Y:S01]  /*1bc0*/  BAR.SYNC.DEFER_BLOCKING 0x0 ;  /* 0x0000000000007b1d */ /* 0x002fe20000010000 */
[C---:B------:R-:W-:Y:S01]  /*1bd0*/  LOP3.LUT R2, R0.reuse, 0x20, RZ, 0x3c, !PT ;  /* 0x0000002000027812 */ /* 0x040fe200078e3cff */
[----:B------:R-:W-:Y:S01]  /*1be0*/  VIADD R0, R0, UR16 ;  /* 0x0000001000007c36 */ /* 0x000fe20008000000 */
[----:B------:R-:W-:-:S02]  /*1bf0*/  F2FP.F16.F32.PACK_AB R27, R31, R30 ;  /* 0x0000001e1f1b723e */ /* 0x000fc400000000ff */
[----:B------:R-:W-:Y:S01]  /*1c00*/  F2FP.F16.F32.PACK_AB R33, R35, R34 ;  /* 0x000000222321723e */ /* 0x000fe200000000ff */
[----:B------:R-:W-:Y:S01]  /*1c10*/  VIADD R2, R2, UR16 ;  /* 0x0000001002027c36 */ /* 0x000fe20008000000 */
[----:B------:R-:W-:Y:S02]  /*1c20*/  F2FP.F16.F32.PACK_AB R34, R37, R36 ;  /* 0x000000242522723e */ /* 0x000fe400000000ff */
[----:B------:R-:W-:Y:S02]  /*1c30*/  F2FP.F16.F32.PACK_AB R35, R39, R38 ;  /* 0x000000262723723e */ /* 0x000fe400000000ff */
[----:B------:R-:W-:Y:S01]  /*1c40*/  ISETP.LT.U32.AND P0, PT, R6, 0x20, P0 ;  /* 0x000000200600780c */ /* 0x000fe20000701070 */
[----:B------:R-:W1:Y:S02]  /*1c50*/  @!P2 SYNCS.CCTL.IV [UR16+0x20008] ;  /* 0x02000800ff00a9b1 */ /* 0x000e640008000010 */
[----:B-1----:R-:W-:Y:S10]  /*1c60*/  BAR.SYNC.DEFER_BLOCKING 0x0 ;  /* 0x0000000000007b1d */ /* 0x002ff40000010000 */
[----:B------:R-:W-:Y:S01]  /*1c70*/  VOTEU.ANY UP0, P0 ;  /* 0x00000000003f7886 */ /* 0x000fe20000000100 */
[----:B------:R-:W-:-:S04]  /*1c80*/  VOTEU.ANY UP1, P0 ;  /* 0x00000000003f7886 */ /* 0x000fc80000020100 */
[----:B--2---:R-:W-:Y:S01]  /*1c90*/  @UP0 UMOV UR6, UR28 ;  /* 0x0000001c00060c82 */ /* 0x004fe20008000000 */
[----:B------:R-:W-:Y:S01]  /*1ca0*/  @UP0 UMOV UR7, UR29 ;  /* 0x0000001d00070c82 */ /* 0x000fe20008000000 */
[----:B------:R-:W1:Y:S02]  /*1cb0*/  @!P2 SYNCS.CCTL.IV [UR16+0x20010] ;  /* 0x02001000ff00a9b1 */ /* 0x000e640008000010 */
[----:B-1----:R-:W-:Y:S06]  /*1cc0*/  BAR.SYNC.DEFER_BLOCKING 0x0 ;  /* 0x0000000000007b1d */ /* 0x002fec0000010000 */
[----:B------:R-:W1:Y:S02]  /*1cd0*/  @!P2 SYNCS.CCTL.IV [UR16+0x20018] ;  /* 0x02001800ff00a9b1 */ /* 0x000e640008000010 */
[----:B-1----:R-:W-:Y:S04]  /*1ce0*/  STSM.16.M88.4 [R0], R24 ;  /* 0x0000001800007844 */ /* 0x002fe80000000200 */
[----:B------:R-:W-:Y:S01]  /*1cf0*/  STSM.16.M88.4 [R2], R32 ;  /* 0x0000002002007844 */ /* 0x000fe20000000200 */
[----:B------:R1:W-:Y:S06]  /*1d00*/  MEMBAR.ALL.CTA ;  /* 0x0000000000007992 */ /* 0x0003ec0000008000 */
[----:B-1----:R-:W1:Y:S02]  /*1d10*/  FENCE.VIEW.ASYNC.S ;  /* 0x00000000000073c6 */ /* 0x002e640000000000 */
[----:B-1----:R-:W-:Y:S06]  /*1d20*/  BAR.SYNC.DEFER_BLOCKING 0x0 ;  /* 0x0000000000007b1d */ /* 0x002fec0000010000 */
[----:B------:R1:W-:Y:S01]  /*1d30*/  @UP1 UTMASTG.2D [UR16], [UR6] ;  /* 0x00000010060013b5 */ /* 0x0003e20008008000 */
[----:B------:R0:W-:Y:S01]  /*1d40*/  UTMACMDFLUSH ;  /* 0x00000000000079b7 */ /* 0x0001e20000000000 */
[----:B------:R-:W-:-:S04]  /*1d50*/  DEPBAR.LE SB0, 0x0 ;  /* 0x000080000000791a */ /* 0x000fc80000000000 */
[----:B------:R-:W-:Y:S06]  /*1d60*/  BAR.SYNC.DEFER_BLOCKING 0x0 ;  /* 0x0000000000007b1d */ /* 0x000fec0000010000 */
[----:B-1----:R-:W-:Y:S05]  /*1d70*/  EXIT ;  /* 0x000000000000794d */ /* 0x002fea0003800000 */
.L_x_48:
[----:B------:R-:W1:Y:S02]  /*1d80*/  SYNCS.PHASECHK.TRANS64.TRYWAIT P0, [UR31+0x20000], R2 ;  /* 0x02000002ff0075a7 */ /* 0x000e64000800015f */
[----:B-1----:R-:W-:Y:S05]  /*1d90*/  @!P0 BRA `(.L_x_48) ;  /* 0xfffffffc00f88947 */ /* 0x002fea000383ffff */
[----:B------:R-:W-:Y:S05]  /*1da0*/  BRA `(.L_x_50) ;  /* 0xfffffff800a47947 */ /* 0x000fea000383ffff */
.L_x_51:
[----:B------:R-:W-:-:S00]  /*1db0*/  BRA `(.L_x_51) ;  /* 0xfffffffc00fc7947 */ /* 0x000fc0000383ffff */
[----:B------:R-:W-:-:S00]  /*1dc0*/  NOP ;  /* 0x0000000000007918 */ /* 0x000fc00000000000 */
        /* <DEDUP_REMOVED lines=11> */
.L_x_52:


//--------------------- .nv.shared.gluon_wgmma    --------------------------
	.section	.nv.shared.gluon_wgmma,"aw",@nobits
	.sectionflags	@""
	.align	16
	.zero		1024


//--------------------- .nv.shared.reserved.0     --------------------------
	.section	.nv.shared.reserved.0,"aw",@nobits
	.weak		__nv_reservedSMEM_offset_0_alias
	.size		__nv_reservedSMEM_offset_0_alias, 0, 0
	.other		__nv_reservedSMEM_offset_0_alias,@"STO_CUDA_RESERVED_SHARED STV_DEFAULT"
__nv_reservedSMEM_offset_0_alias:
	.zero		0


//--------------------- .nv.constant0.gluon_wgmma --------------------------
	.section	.nv.constant0.gluon_wgmma,"a",@progbits
	.sectionflags	@""
	.align	4
.nv.constant0.gluon_wgmma:
	.zero		608


//--------------------- SYMBOLS --------------------------

	.type		.nv.reservedSmem.offset0,@object
	.size		.nv.reservedSmem.offset0,0x4
